//
// Generated by NVIDIA NVVM Compiler
//
// Compiler Build ID: CL-36424714
// Cuda compilation tools, release 13.0, V13.0.88
// Based on NVVM 20.0.0
//

.version 9.0
.target sm_100
.address_size 64

	// .globl	_Z18printAdjListKernelxPP4Node
.extern .func  (.param .b32 func_retval0) vprintf
(
	.param .b64 vprintf_param_0,
	.param .b64 vprintf_param_1
)
;
.global .align 1 .b8 $str[6] = {37, 108, 100, 58, 32};
.global .align 1 .b8 $str$1[13] = {40, 37, 108, 100, 44, 32, 37, 108, 100, 41, 44, 32};
.global .align 1 .b8 $str$2[2] = {10};

.visible .entry _Z18printAdjListKernelxPP4Node(
	.param .u64 _Z18printAdjListKernelxPP4Node_param_0,
	.param .u64 .ptr .align 1 _Z18printAdjListKernelxPP4Node_param_1
)
{
	.local .align 16 .b8 	__local_depot0[16];
	.reg .b64 	%SP;
	.reg .b64 	%SPL;
	.reg .pred 	%p<5>;
	.reg .b32 	%r<7>;
	.reg .b64 	%rd<26>;

	mov.u64 	%SPL, __local_depot0;
	cvta.local.u64 	%SP, %SPL;
	ld.param.u64 	%rd8, [_Z18printAdjListKernelxPP4Node_param_0];
	ld.param.u64 	%rd9, [_Z18printAdjListKernelxPP4Node_param_1];
	add.u64 	%rd10, %SP, 0;
	add.u64 	%rd1, %SPL, 0;
	setp.lt.s64 	%p1, %rd8, 1;
	@%p1 bra 	$L__BB0_5;
	cvta.to.global.u64 	%rd2, %rd9;
	mov.b64 	%rd24, 0;
	mov.u64 	%rd12, $str;
$L__BB0_2:
	st.local.u64 	[%rd1], %rd24;
	cvta.global.u64 	%rd13, %rd12;
	{ // callseq 0, 0
	.param .b64 param0;
	st.param.b64 	[param0], %rd13;
	.param .b64 param1;
	st.param.b64 	[param1], %rd10;
	.param .b32 retval0;
	call.uni (retval0), 
	vprintf, 
	(
	param0, 
	param1
	);
	ld.param.b32 	%r1, [retval0];
	} // callseq 0
	shl.b64 	%rd15, %rd24, 3;
	add.s64 	%rd16, %rd2, %rd15;
	ld.global.u64 	%rd25, [%rd16];
	setp.eq.s64 	%p2, %rd25, 0;
	@%p2 bra 	$L__BB0_4;
$L__BB0_3:
	ld.u64 	%rd17, [%rd25];
	ld.u64 	%rd18, [%rd25+8];
	st.local.v2.u64 	[%rd1], {%rd17, %rd18};
	mov.u64 	%rd19, $str$1;
	cvta.global.u64 	%rd20, %rd19;
	{ // callseq 1, 0
	.param .b64 param0;
	st.param.b64 	[param0], %rd20;
	.param .b64 param1;
	st.param.b64 	[param1], %rd10;
	.param .b32 retval0;
	call.uni (retval0), 
	vprintf, 
	(
	param0, 
	param1
	);
	ld.param.b32 	%r3, [retval0];
	} // callseq 1
	ld.u64 	%rd25, [%rd25+16];
	setp.ne.s64 	%p3, %rd25, 0;
	@%p3 bra 	$L__BB0_3;
$L__BB0_4:
	mov.u64 	%rd22, $str$2;
	cvta.global.u64 	%rd23, %rd22;
	{ // callseq 2, 0
	.param .b64 param0;
	st.param.b64 	[param0], %rd23;
	.param .b64 param1;
	st.param.b64 	[param1], 0;
	.param .b32 retval0;
	call.uni (retval0), 
	vprintf, 
	(
	param0, 
	param1
	);
	ld.param.b32 	%r5, [retval0];
	} // callseq 2
	add.s64 	%rd24, %rd24, 1;
	setp.ne.s64 	%p4, %rd24, %rd8;
	@%p4 bra 	$L__BB0_2;
$L__BB0_5:
	ret;

}
	// .globl	_Z23generateAdjListParallelxPxS_S_PP4NodeS2_
.visible .entry _Z23generateAdjListParallelxPxS_S_PP4NodeS2_(
	.param .u64 _Z23generateAdjListParallelxPxS_S_PP4NodeS2__param_0,
	.param .u64 .ptr .align 1 _Z23generateAdjListParallelxPxS_S_PP4NodeS2__param_1,
	.param .u64 .ptr .align 1 _Z23generateAdjListParallelxPxS_S_PP4NodeS2__param_2,
	.param .u64 .ptr .align 1 _Z23generateAdjListParallelxPxS_S_PP4NodeS2__param_3,
	.param .u64 .ptr .align 1 _Z23generateAdjListParallelxPxS_S_PP4NodeS2__param_4,
	.param .u64 .ptr .align 1 _Z23generateAdjListParallelxPxS_S_PP4NodeS2__param_5
)
{
	.reg .pred 	%p<7>;
	.reg .b32 	%r<7>;
	.reg .b64 	%rd<82>;

	ld.param.u64 	%rd35, [_Z23generateAdjListParallelxPxS_S_PP4NodeS2__param_0];
	ld.param.u64 	%rd33, [_Z23generateAdjListParallelxPxS_S_PP4NodeS2__param_1];
	ld.param.u64 	%rd36, [_Z23generateAdjListParallelxPxS_S_PP4NodeS2__param_2];
	ld.param.u64 	%rd37, [_Z23generateAdjListParallelxPxS_S_PP4NodeS2__param_3];
	ld.param.u64 	%rd38, [_Z23generateAdjListParallelxPxS_S_PP4NodeS2__param_4];
	ld.param.u64 	%rd34, [_Z23generateAdjListParallelxPxS_S_PP4NodeS2__param_5];
	cvta.to.global.u64 	%rd1, %rd38;
	cvta.to.global.u64 	%rd2, %rd37;
	cvta.to.global.u64 	%rd3, %rd36;
	mov.u32 	%r1, %ctaid.x;
	mov.u32 	%r2, %ntid.x;
	mov.u32 	%r3, %tid.x;
	mad.lo.s32 	%r4, %r1, %r2, %r3;
	cvt.u64.u32 	%rd4, %r4;
	setp.le.s64 	%p1, %rd35, %rd4;
	@%p1 bra 	$L__BB1_8;
	cvt.u32.u64 	%r5, %rd4;
	cvta.to.global.u64 	%rd39, %rd34;
	cvta.to.global.u64 	%rd40, %rd33;
	shl.b64 	%rd41, %rd4, 3;
	add.s64 	%rd5, %rd39, %rd41;
	mov.b64 	%rd42, 0;
	st.global.u64 	[%rd5], %rd42;
	add.s64 	%rd43, %rd40, %rd41;
	ld.global.u64 	%rd6, [%rd43];
	add.s32 	%r6, %r5, 1;
	mul.wide.u32 	%rd44, %r6, 8;
	add.s64 	%rd45, %rd40, %rd44;
	ld.global.u64 	%rd7, [%rd45];
	setp.ge.s64 	%p2, %rd6, %rd7;
	@%p2 bra 	$L__BB1_8;
	sub.s64 	%rd46, %rd7, %rd6;
	and.b64  	%rd73, %rd46, 3;
	setp.eq.s64 	%p3, %rd73, 0;
	mov.u64 	%rd81, %rd6;
	@%p3 bra 	$L__BB1_5;
	shl.b64 	%rd47, %rd6, 3;
	add.s64 	%rd76, %rd1, %rd47;
	add.s64 	%rd75, %rd2, %rd47;
	add.s64 	%rd74, %rd3, %rd47;
	add.s64 	%rd81, %rd6, %rd73;
$L__BB1_4:
	.pragma "nounroll";
	ld.global.u64 	%rd48, [%rd74];
	ld.global.u64 	%rd49, [%rd75];
	ld.global.u64 	%rd50, [%rd76];
	st.u64 	[%rd50], %rd48;
	st.u64 	[%rd50+8], %rd49;
	mov.b64 	%rd51, 0;
	st.u64 	[%rd50+16], %rd51;
	ld.global.u64 	%rd52, [%rd5];
	st.u64 	[%rd50+16], %rd52;
	st.global.u64 	[%rd5], %rd50;
	add.s64 	%rd76, %rd76, 8;
	add.s64 	%rd75, %rd75, 8;
	add.s64 	%rd74, %rd74, 8;
	add.s64 	%rd73, %rd73, -1;
	setp.ne.s64 	%p4, %rd73, 0;
	@%p4 bra 	$L__BB1_4;
$L__BB1_5:
	sub.s64 	%rd53, %rd6, %rd7;
	setp.gt.u64 	%p5, %rd53, -4;
	@%p5 bra 	$L__BB1_8;
	shl.b64 	%rd54, %rd81, 3;
	add.s64 	%rd55, %rd54, 16;
	add.s64 	%rd80, %rd3, %rd55;
	add.s64 	%rd79, %rd2, %rd55;
	add.s64 	%rd78, %rd1, %rd55;
$L__BB1_7:
	ld.global.u64 	%rd56, [%rd80+-16];
	ld.global.u64 	%rd57, [%rd79+-16];
	ld.global.u64 	%rd58, [%rd78+-16];
	st.u64 	[%rd58], %rd56;
	st.u64 	[%rd58+8], %rd57;
	mov.b64 	%rd59, 0;
	st.u64 	[%rd58+16], %rd59;
	ld.global.u64 	%rd60, [%rd5];
	st.u64 	[%rd58+16], %rd60;
	st.global.u64 	[%rd5], %rd58;
	ld.global.u64 	%rd61, [%rd80+-8];
	ld.global.u64 	%rd62, [%rd79+-8];
	ld.global.u64 	%rd63, [%rd78+-8];
	st.u64 	[%rd63], %rd61;
	st.u64 	[%rd63+8], %rd62;
	st.u64 	[%rd63+16], %rd59;
	ld.global.u64 	%rd64, [%rd5];
	st.u64 	[%rd63+16], %rd64;
	st.global.u64 	[%rd5], %rd63;
	ld.global.u64 	%rd65, [%rd80];
	ld.global.u64 	%rd66, [%rd79];
	ld.global.u64 	%rd67, [%rd78];
	st.u64 	[%rd67], %rd65;
	st.u64 	[%rd67+8], %rd66;
	st.u64 	[%rd67+16], %rd59;
	ld.global.u64 	%rd68, [%rd5];
	st.u64 	[%rd67+16], %rd68;
	st.global.u64 	[%rd5], %rd67;
	ld.global.u64 	%rd69, [%rd80+8];
	ld.global.u64 	%rd70, [%rd79+8];
	ld.global.u64 	%rd71, [%rd78+8];
	st.u64 	[%rd71], %rd69;
	st.u64 	[%rd71+8], %rd70;
	st.u64 	[%rd71+16], %rd59;
	ld.global.u64 	%rd72, [%rd5];
	st.u64 	[%rd71+16], %rd72;
	st.global.u64 	[%rd5], %rd71;
	add.s64 	%rd81, %rd81, 4;
	add.s64 	%rd80, %rd80, 32;
	add.s64 	%rd79, %rd79, 32;
	add.s64 	%rd78, %rd78, 32;
	setp.lt.s64 	%p6, %rd81, %rd7;
	@%p6 bra 	$L__BB1_7;
$L__BB1_8:
	ret;

}
	// .globl	_Z15generateAdjListxPxS_S_PP4NodeS2_x
.visible .entry _Z15generateAdjListxPxS_S_PP4NodeS2_x(
	.param .u64 _Z15generateAdjListxPxS_S_PP4NodeS2_x_param_0,
	.param .u64 .ptr .align 1 _Z15generateAdjListxPxS_S_PP4NodeS2_x_param_1,
	.param .u64 .ptr .align 1 _Z15generateAdjListxPxS_S_PP4NodeS2_x_param_2,
	.param .u64 .ptr .align 1 _Z15generateAdjListxPxS_S_PP4NodeS2_x_param_3,
	.param .u64 .ptr .align 1 _Z15generateAdjListxPxS_S_PP4NodeS2_x_param_4,
	.param .u64 .ptr .align 1 _Z15generateAdjListxPxS_S_PP4NodeS2_x_param_5,
	.param .u64 _Z15generateAdjListxPxS_S_PP4NodeS2_x_param_6
)
{
	.reg .pred 	%p<20>;
	.reg .b64 	%rd<199>;

	ld.param.u64 	%rd61, [_Z15generateAdjListxPxS_S_PP4NodeS2_x_param_0];
	ld.param.u64 	%rd62, [_Z15generateAdjListxPxS_S_PP4NodeS2_x_param_1];
	ld.param.u64 	%rd63, [_Z15generateAdjListxPxS_S_PP4NodeS2_x_param_2];
	ld.param.u64 	%rd64, [_Z15generateAdjListxPxS_S_PP4NodeS2_x_param_3];
	ld.param.u64 	%rd65, [_Z15generateAdjListxPxS_S_PP4NodeS2_x_param_4];
	ld.param.u64 	%rd66, [_Z15generateAdjListxPxS_S_PP4NodeS2_x_param_5];
	cvta.to.global.u64 	%rd1, %rd66;
	cvta.to.global.u64 	%rd2, %rd65;
	cvta.to.global.u64 	%rd3, %rd64;
	cvta.to.global.u64 	%rd4, %rd63;
	setp.lt.s64 	%p1, %rd61, 1;
	@%p1 bra 	$L__BB2_27;
	and.b64  	%rd5, %rd61, 15;
	setp.lt.u64 	%p2, %rd61, 16;
	mov.b64 	%rd175, 0;
	@%p2 bra 	$L__BB2_4;
	and.b64  	%rd175, %rd61, 9223372036854775792;
	mov.b64 	%rd180, 0;
$L__BB2_3:
	.pragma "nounroll";
	shl.b64 	%rd69, %rd180, 3;
	add.s64 	%rd70, %rd1, %rd69;
	mov.b64 	%rd71, 0;
	st.global.u64 	[%rd70], %rd71;
	st.global.u64 	[%rd70+8], %rd71;
	st.global.u64 	[%rd70+16], %rd71;
	st.global.u64 	[%rd70+24], %rd71;
	st.global.u64 	[%rd70+32], %rd71;
	st.global.u64 	[%rd70+40], %rd71;
	st.global.u64 	[%rd70+48], %rd71;
	st.global.u64 	[%rd70+56], %rd71;
	st.global.u64 	[%rd70+64], %rd71;
	st.global.u64 	[%rd70+72], %rd71;
	st.global.u64 	[%rd70+80], %rd71;
	st.global.u64 	[%rd70+88], %rd71;
	st.global.u64 	[%rd70+96], %rd71;
	st.global.u64 	[%rd70+104], %rd71;
	st.global.u64 	[%rd70+112], %rd71;
	st.global.u64 	[%rd70+120], %rd71;
	add.s64 	%rd180, %rd180, 16;
	setp.eq.s64 	%p3, %rd180, %rd175;
	@%p3 bra 	$L__BB2_4;
	bra.uni 	$L__BB2_3;
$L__BB2_4:
	setp.eq.s64 	%p4, %rd5, 0;
	@%p4 bra 	$L__BB2_13;
	and.b64  	%rd8, %rd61, 7;
	setp.lt.u64 	%p5, %rd5, 8;
	@%p5 bra 	$L__BB2_7;
	shl.b64 	%rd72, %rd175, 3;
	add.s64 	%rd73, %rd1, %rd72;
	mov.b64 	%rd74, 0;
	st.global.u64 	[%rd73], %rd74;
	st.global.u64 	[%rd73+8], %rd74;
	st.global.u64 	[%rd73+16], %rd74;
	st.global.u64 	[%rd73+24], %rd74;
	st.global.u64 	[%rd73+32], %rd74;
	st.global.u64 	[%rd73+40], %rd74;
	st.global.u64 	[%rd73+48], %rd74;
	st.global.u64 	[%rd73+56], %rd74;
	add.s64 	%rd175, %rd175, 8;
$L__BB2_7:
	setp.eq.s64 	%p6, %rd8, 0;
	@%p6 bra 	$L__BB2_13;
	and.b64  	%rd11, %rd61, 3;
	setp.lt.u64 	%p7, %rd8, 4;
	@%p7 bra 	$L__BB2_10;
	shl.b64 	%rd75, %rd175, 3;
	add.s64 	%rd76, %rd1, %rd75;
	mov.b64 	%rd77, 0;
	st.global.u64 	[%rd76], %rd77;
	st.global.u64 	[%rd76+8], %rd77;
	st.global.u64 	[%rd76+16], %rd77;
	st.global.u64 	[%rd76+24], %rd77;
	add.s64 	%rd175, %rd175, 4;
$L__BB2_10:
	setp.eq.s64 	%p8, %rd11, 0;
	@%p8 bra 	$L__BB2_13;
	mov.b64 	%rd179, 0;
$L__BB2_12:
	.pragma "nounroll";
	shl.b64 	%rd79, %rd175, 3;
	add.s64 	%rd80, %rd1, %rd79;
	mov.b64 	%rd81, 0;
	st.global.u64 	[%rd80], %rd81;
	add.s64 	%rd175, %rd175, 1;
	add.s64 	%rd179, %rd179, 1;
	setp.ne.s64 	%p9, %rd179, %rd11;
	@%p9 bra 	$L__BB2_12;
$L__BB2_13:
	cvta.to.global.u64 	%rd18, %rd62;
	mov.b64 	%rd191, 0;
	mov.u64 	%rd190, %rd191;
	bra.uni 	$L__BB2_23;
$L__BB2_14:
	setp.eq.s64 	%p13, %rd44, 0;
	@%p13 bra 	$L__BB2_22;
	and.b64  	%rd24, %rd43, 3;
	setp.lt.u64 	%p14, %rd44, 4;
	@%p14 bra 	$L__BB2_17;
	shl.b64 	%rd127, %rd197, 3;
	add.s64 	%rd128, %rd4, %rd127;
	ld.global.u64 	%rd129, [%rd128];
	add.s64 	%rd130, %rd3, %rd127;
	ld.global.u64 	%rd131, [%rd130];
	shl.b64 	%rd132, %rd190, 3;
	add.s64 	%rd133, %rd2, %rd132;
	ld.global.u64 	%rd134, [%rd133];
	st.u64 	[%rd134], %rd129;
	st.u64 	[%rd134+8], %rd131;
	mov.b64 	%rd135, 0;
	st.u64 	[%rd134+16], %rd135;
	ld.global.u64 	%rd136, [%rd42];
	st.u64 	[%rd134+16], %rd136;
	st.global.u64 	[%rd42], %rd134;
	ld.global.u64 	%rd137, [%rd128+8];
	ld.global.u64 	%rd138, [%rd130+8];
	ld.global.u64 	%rd139, [%rd133+8];
	st.u64 	[%rd139], %rd137;
	st.u64 	[%rd139+8], %rd138;
	st.u64 	[%rd139+16], %rd135;
	ld.global.u64 	%rd140, [%rd42];
	st.u64 	[%rd139+16], %rd140;
	st.global.u64 	[%rd42], %rd139;
	ld.global.u64 	%rd141, [%rd128+16];
	ld.global.u64 	%rd142, [%rd130+16];
	ld.global.u64 	%rd143, [%rd133+16];
	st.u64 	[%rd143], %rd141;
	st.u64 	[%rd143+8], %rd142;
	st.u64 	[%rd143+16], %rd135;
	ld.global.u64 	%rd144, [%rd42];
	st.u64 	[%rd143+16], %rd144;
	st.global.u64 	[%rd42], %rd143;
	ld.global.u64 	%rd145, [%rd128+24];
	ld.global.u64 	%rd146, [%rd130+24];
	ld.global.u64 	%rd147, [%rd133+24];
	st.u64 	[%rd147], %rd145;
	st.u64 	[%rd147+8], %rd146;
	st.u64 	[%rd147+16], %rd135;
	ld.global.u64 	%rd148, [%rd42];
	st.u64 	[%rd147+16], %rd148;
	st.global.u64 	[%rd42], %rd147;
	add.s64 	%rd190, %rd190, 4;
	add.s64 	%rd197, %rd197, 4;
$L__BB2_17:
	setp.eq.s64 	%p15, %rd24, 0;
	@%p15 bra 	$L__BB2_22;
	setp.eq.s64 	%p16, %rd24, 1;
	@%p16 bra 	$L__BB2_20;
	shl.b64 	%rd150, %rd197, 3;
	add.s64 	%rd151, %rd4, %rd150;
	ld.global.u64 	%rd152, [%rd151];
	add.s64 	%rd153, %rd3, %rd150;
	ld.global.u64 	%rd154, [%rd153];
	shl.b64 	%rd155, %rd190, 3;
	add.s64 	%rd156, %rd2, %rd155;
	ld.global.u64 	%rd157, [%rd156];
	st.u64 	[%rd157], %rd152;
	st.u64 	[%rd157+8], %rd154;
	mov.b64 	%rd158, 0;
	st.u64 	[%rd157+16], %rd158;
	ld.global.u64 	%rd159, [%rd42];
	st.u64 	[%rd157+16], %rd159;
	st.global.u64 	[%rd42], %rd157;
	ld.global.u64 	%rd160, [%rd151+8];
	ld.global.u64 	%rd161, [%rd153+8];
	ld.global.u64 	%rd162, [%rd156+8];
	st.u64 	[%rd162], %rd160;
	st.u64 	[%rd162+8], %rd161;
	st.u64 	[%rd162+16], %rd158;
	ld.global.u64 	%rd163, [%rd42];
	st.u64 	[%rd162+16], %rd163;
	st.global.u64 	[%rd42], %rd162;
	add.s64 	%rd190, %rd190, 2;
	add.s64 	%rd197, %rd197, 2;
$L__BB2_20:
	and.b64  	%rd164, %rd43, 1;
	setp.eq.b64 	%p17, %rd164, 1;
	not.pred 	%p18, %p17;
	@%p18 bra 	$L__BB2_22;
	shl.b64 	%rd165, %rd197, 3;
	add.s64 	%rd166, %rd4, %rd165;
	ld.global.u64 	%rd167, [%rd166];
	add.s64 	%rd168, %rd3, %rd165;
	ld.global.u64 	%rd169, [%rd168];
	shl.b64 	%rd170, %rd190, 3;
	add.s64 	%rd171, %rd2, %rd170;
	ld.global.u64 	%rd172, [%rd171];
	add.s64 	%rd190, %rd190, 1;
	st.u64 	[%rd172], %rd167;
	st.u64 	[%rd172+8], %rd169;
	mov.b64 	%rd173, 0;
	st.u64 	[%rd172+16], %rd173;
	ld.global.u64 	%rd174, [%rd42];
	st.u64 	[%rd172+16], %rd174;
	st.global.u64 	[%rd42], %rd172;
$L__BB2_22:
	setp.eq.s64 	%p19, %rd191, %rd61;
	@%p19 bra 	$L__BB2_27;
$L__BB2_23:
	shl.b64 	%rd83, %rd191, 3;
	add.s64 	%rd84, %rd18, %rd83;
	ld.global.u64 	%rd197, [%rd84];
	add.s64 	%rd191, %rd191, 1;
	ld.global.u64 	%rd41, [%rd84+8];
	setp.ge.s64 	%p10, %rd197, %rd41;
	@%p10 bra 	$L__BB2_22;
	add.s64 	%rd42, %rd1, %rd83;
	sub.s64 	%rd43, %rd41, %rd197;
	and.b64  	%rd44, %rd43, 7;
	sub.s64 	%rd87, %rd197, %rd41;
	setp.gt.u64 	%p11, %rd87, -8;
	@%p11 bra 	$L__BB2_14;
	and.b64  	%rd196, %rd43, -8;
	shl.b64 	%rd88, %rd190, 3;
	add.s64 	%rd89, %rd2, %rd88;
	add.s64 	%rd195, %rd89, 32;
	shl.b64 	%rd90, %rd197, 3;
	add.s64 	%rd91, %rd4, %rd90;
	add.s64 	%rd194, %rd91, 32;
	add.s64 	%rd92, %rd3, %rd90;
	add.s64 	%rd193, %rd92, 32;
$L__BB2_26:
	.pragma "nounroll";
	ld.global.u64 	%rd93, [%rd194+-32];
	ld.global.u64 	%rd94, [%rd193+-32];
	ld.global.u64 	%rd95, [%rd195+-32];
	st.u64 	[%rd95], %rd93;
	st.u64 	[%rd95+8], %rd94;
	mov.b64 	%rd96, 0;
	st.u64 	[%rd95+16], %rd96;
	ld.global.u64 	%rd97, [%rd42];
	st.u64 	[%rd95+16], %rd97;
	st.global.u64 	[%rd42], %rd95;
	ld.global.u64 	%rd98, [%rd194+-24];
	ld.global.u64 	%rd99, [%rd193+-24];
	ld.global.u64 	%rd100, [%rd195+-24];
	st.u64 	[%rd100], %rd98;
	st.u64 	[%rd100+8], %rd99;
	st.u64 	[%rd100+16], %rd96;
	ld.global.u64 	%rd101, [%rd42];
	st.u64 	[%rd100+16], %rd101;
	st.global.u64 	[%rd42], %rd100;
	ld.global.u64 	%rd102, [%rd194+-16];
	ld.global.u64 	%rd103, [%rd193+-16];
	ld.global.u64 	%rd104, [%rd195+-16];
	st.u64 	[%rd104], %rd102;
	st.u64 	[%rd104+8], %rd103;
	st.u64 	[%rd104+16], %rd96;
	ld.global.u64 	%rd105, [%rd42];
	st.u64 	[%rd104+16], %rd105;
	st.global.u64 	[%rd42], %rd104;
	ld.global.u64 	%rd106, [%rd194+-8];
	ld.global.u64 	%rd107, [%rd193+-8];
	ld.global.u64 	%rd108, [%rd195+-8];
	st.u64 	[%rd108], %rd106;
	st.u64 	[%rd108+8], %rd107;
	st.u64 	[%rd108+16], %rd96;
	ld.global.u64 	%rd109, [%rd42];
	st.u64 	[%rd108+16], %rd109;
	st.global.u64 	[%rd42], %rd108;
	ld.global.u64 	%rd110, [%rd194];
	ld.global.u64 	%rd111, [%rd193];
	ld.global.u64 	%rd112, [%rd195];
	st.u64 	[%rd112], %rd110;
	st.u64 	[%rd112+8], %rd111;
	st.u64 	[%rd112+16], %rd96;
	ld.global.u64 	%rd113, [%rd42];
	st.u64 	[%rd112+16], %rd113;
	st.global.u64 	[%rd42], %rd112;
	ld.global.u64 	%rd114, [%rd194+8];
	ld.global.u64 	%rd115, [%rd193+8];
	ld.global.u64 	%rd116, [%rd195+8];
	st.u64 	[%rd116], %rd114;
	st.u64 	[%rd116+8], %rd115;
	st.u64 	[%rd116+16], %rd96;
	ld.global.u64 	%rd117, [%rd42];
	st.u64 	[%rd116+16], %rd117;
	st.global.u64 	[%rd42], %rd116;
	ld.global.u64 	%rd118, [%rd194+16];
	ld.global.u64 	%rd119, [%rd193+16];
	ld.global.u64 	%rd120, [%rd195+16];
	st.u64 	[%rd120], %rd118;
	st.u64 	[%rd120+8], %rd119;
	st.u64 	[%rd120+16], %rd96;
	ld.global.u64 	%rd121, [%rd42];
	st.u64 	[%rd120+16], %rd121;
	st.global.u64 	[%rd42], %rd120;
	ld.global.u64 	%rd122, [%rd194+24];
	ld.global.u64 	%rd123, [%rd193+24];
	ld.global.u64 	%rd124, [%rd195+24];
	add.s64 	%rd190, %rd190, 8;
	st.u64 	[%rd124], %rd122;
	st.u64 	[%rd124+8], %rd123;
	st.u64 	[%rd124+16], %rd96;
	ld.global.u64 	%rd125, [%rd42];
	st.u64 	[%rd124+16], %rd125;
	st.global.u64 	[%rd42], %rd124;
	add.s64 	%rd197, %rd197, 8;
	add.s64 	%rd196, %rd196, -8;
	add.s64 	%rd195, %rd195, 64;
	add.s64 	%rd194, %rd194, 64;
	add.s64 	%rd193, %rd193, 64;
	setp.eq.s64 	%p12, %rd196, 0;
	@%p12 bra 	$L__BB2_14;
	bra.uni 	$L__BB2_26;
$L__BB2_27:
	ret;

}
	// .globl	_Z8allocatexPP4NodeS0_
.visible .entry _Z8allocatexPP4NodeS0_(
	.param .u64 _Z8allocatexPP4NodeS0__param_0,
	.param .u64 .ptr .align 1 _Z8allocatexPP4NodeS0__param_1,
	.param .u64 .ptr .align 1 _Z8allocatexPP4NodeS0__param_2
)
{
	.reg .b64 	%rd<7>;

	ld.param.u64 	%rd1, [_Z8allocatexPP4NodeS0__param_0];
	ld.param.u64 	%rd2, [_Z8allocatexPP4NodeS0__param_1];
	ld.param.u64 	%rd3, [_Z8allocatexPP4NodeS0__param_2];
	cvta.to.global.u64 	%rd4, %rd2;
	shl.b64 	%rd5, %rd1, 3;
	add.s64 	%rd6, %rd4, %rd5;
	st.global.u64 	[%rd6], %rd3;
	ret;

}


// ===== COMPILED SASS (sm_100) =====

	.target	sm_100

	.elftype	@"ET_EXEC"


//--------------------- .note.nv.tkinfo           --------------------------
	.section	.note.nv.tkinfo,"",@"SHT_NOTE"
	.sectionflags	@"SHF_NOTE_NV_TKINFO"
	.tkinfo
        /*0018*/ 	.word	0x00000002
        /*0030*/ 	.string	""
        /*0030*/ 	.string	"ptxas"
        /*0030*/ 	.string	"Cuda compilation tools, release 13.0, V13.0.88"
        /*0030*/ 	.string	"Build cuda_13.0.r13.0/compiler.36424714_0"
        /*0030*/ 	.string	"-arch sm_100 -m 64 "



//--------------------- .note.nv.cuinfo           --------------------------
	.section	.note.nv.cuinfo,"",@"SHT_NOTE"
	.sectionflags	@"SHF_NOTE_NV_CUINFO"
        /*0018*/ 	.short	0x0002
        /*001a*/ 	.short	0x0064
        /*001c*/ 	.short	0x0082
	.zero		2


//--------------------- .nv.info                  --------------------------
	.section	.nv.info,"",@"SHT_CUDA_INFO"
	.align	4


	//----- nvinfo : EIATTR_REGCOUNT
	.align		4
        /*0000*/ 	.byte	0x04, 0x2f
        /*0002*/ 	.short	(.L_4 - .L_3)
	.align		4
.L_3:
        /*0004*/ 	.word	index@(_Z18printAdjListKernelxPP4Node)
        /*0008*/ 	.word	0x0000001a


	//----- nvinfo : EIATTR_FRAME_SIZE
	.align		4
.L_4:
        /*000c*/ 	.byte	0x04, 0x11
        /*000e*/ 	.short	(.L_6 - .L_5)
	.align		4
.L_5:
        /*0010*/ 	.word	index@(_Z18printAdjListKernelxPP4Node)
        /*0014*/ 	.word	0x00000010


	//----- nvinfo : EIATTR_REGCOUNT
	.align		4
.L_6:
        /*0018*/ 	.byte	0x04, 0x2f
        /*001a*/ 	.short	(.L_8 - .L_7)
	.align		4
.L_7:
        /*001c*/ 	.word	index@(_Z23generateAdjListParallelxPxS_S_PP4NodeS2_)
        /*0020*/ 	.word	0x0000001e


	//----- nvinfo : EIATTR_FRAME_SIZE
	.align		4
.L_8:
        /*0024*/ 	.byte	0x04, 0x11
        /*0026*/ 	.short	(.L_10 - .L_9)
	.align		4
.L_9:
        /*0028*/ 	.word	index@(_Z23generateAdjListParallelxPxS_S_PP4NodeS2_)
        /*002c*/ 	.word	0x00000000


	//----- nvinfo : EIATTR_REGCOUNT
	.align		4
.L_10:
        /*0030*/ 	.byte	0x04, 0x2f
        /*0032*/ 	.short	(.L_12 - .L_11)
	.align		4
.L_11:
        /*0034*/ 	.word	index@(_Z15generateAdjListxPxS_S_PP4NodeS2_x)
        /*0038*/ 	.word	0x0000001f


	//----- nvinfo : EIATTR_FRAME_SIZE
	.align		4
.L_12:
        /*003c*/ 	.byte	0x04, 0x11
        /*003e*/ 	.short	(.L_14 - .L_13)
	.align		4
.L_13:
        /*0040*/ 	.word	index@(_Z15generateAdjListxPxS_S_PP4NodeS2_x)
        /*0044*/ 	.word	0x00000000


	//----- nvinfo : EIATTR_REGCOUNT
	.align		4
.L_14:
        /*0048*/ 	.byte	0x04, 0x2f
        /*004a*/ 	.short	(.L_16 - .L_15)
	.align		4
.L_15:
        /*004c*/ 	.word	index@(_Z8allocatexPP4NodeS0_)
        /*0050*/ 	.word	0x00000008


	//----- nvinfo : EIATTR_FRAME_SIZE
	.align		4
.L_16:
        /*0054*/ 	.byte	0x04, 0x11
        /*0056*/ 	.short	(.L_18 - .L_17)
	.align		4
.L_17:
        /*0058*/ 	.word	index@(_Z8allocatexPP4NodeS0_)
        /*005c*/ 	.word	0x00000000


	//----- nvinfo : EIATTR_MIN_STACK_SIZE
	.align		4
.L_18:
        /*0060*/ 	.byte	0x04, 0x12
        /*0062*/ 	.short	(.L_20 - .L_19)
	.align		4
.L_19:
        /*0064*/ 	.word	index@(_Z8allocatexPP4NodeS0_)
        /*0068*/ 	.word	0x00000000


	//----- nvinfo : EIATTR_MIN_STACK_SIZE
	.align		4
.L_20:
        /*006c*/ 	.byte	0x04, 0x12
        /*006e*/ 	.short	(.L_22 - .L_21)
	.align		4
.L_21:
        /*0070*/ 	.word	index@(_Z15generateAdjListxPxS_S_PP4NodeS2_x)
        /*0074*/ 	.word	0x00000000


	//----- nvinfo : EIATTR_MIN_STACK_SIZE
	.align		4
.L_22:
        /*0078*/ 	.byte	0x04, 0x12
        /*007a*/ 	.short	(.L_24 - .L_23)
	.align		4
.L_23:
        /*007c*/ 	.word	index@(_Z23generateAdjListParallelxPxS_S_PP4NodeS2_)
        /*0080*/ 	.word	0x00000000


	//----- nvinfo : EIATTR_MIN_STACK_SIZE
	.align		4
.L_24:
        /*0084*/ 	.byte	0x04, 0x12
        /*0086*/ 	.short	(.L_26 - .L_25)
	.align		4
.L_25:
        /*0088*/ 	.word	index@(_Z18printAdjListKernelxPP4Node)
        /*008c*/ 	.word	0x00000010
.L_26:


//--------------------- .nv.compat                --------------------------
	.section	.nv.compat,"",@"SHT_CUDA_COMPAT_INFO"
	.align	4
        /*0000*/ 	.byte	0x02, 0x09, 0x00, 0x00, 0x02, 0x02, 0x01, 0x00, 0x02, 0x05, 0x05, 0x00, 0x03, 0x07, 0x01, 0x01
        /*0010*/ 	.byte	0x02, 0x03, 0x00, 0x00, 0x02, 0x06, 0x01, 0x00, 0x04, 0x0b, 0x08, 0x00, 0x09, 0x00, 0x00, 0x00
        /*0020*/ 	.byte	0x00, 0x00, 0x00, 0x00


//--------------------- .nv.info._Z8allocatexPP4NodeS0_ --------------------------
	.section	.nv.info._Z8allocatexPP4NodeS0_,"",@"SHT_CUDA_INFO"
	.sectionflags	@""
	.align	4


	//----- nvinfo : EIATTR_CUDA_API_VERSION
	.align		4
        /*0000*/ 	.byte	0x04, 0x37
        /*0002*/ 	.short	(.L_28 - .L_27)
.L_27:
        /*0004*/ 	.word	0x00000082


	//----- nvinfo : EIATTR_KPARAM_INFO
	.align		4
.L_28:
        /*0008*/ 	.byte	0x04, 0x17
        /*000a*/ 	.short	(.L_30 - .L_29)
.L_29:
        /*000c*/ 	.word	0x00000000
        /*0010*/ 	.short	0x0002
        /*0012*/ 	.short	0x0010
        /*0014*/ 	.byte	0x00, 0xf5, 0x21, 0x00


	//----- nvinfo : EIATTR_KPARAM_INFO
	.align		4
.L_30:
        /*0018*/ 	.byte	0x04, 0x17
        /*001a*/ 	.short	(.L_32 - .L_31)
.L_31:
        /*001c*/ 	.word	0x00000000
        /*0020*/ 	.short	0x0001
        /*0022*/ 	.short	0x0008
        /*0024*/ 	.byte	0x00, 0xf5, 0x21, 0x00


	//----- nvinfo : EIATTR_KPARAM_INFO
	.align		4
.L_32:
        /*0028*/ 	.byte	0x04, 0x17
        /*002a*/ 	.short	(.L_34 - .L_33)
.L_33:
        /*002c*/ 	.word	0x00000000
        /*0030*/ 	.short	0x0000
        /*0032*/ 	.short	0x0000
        /*0034*/ 	.byte	0x00, 0xf0, 0x21, 0x00


	//----- nvinfo : EIATTR_SPARSE_MMA_MASK
	.align		4
.L_34:
        /*0038*/ 	.byte	0x03, 0x50
        /*003a*/ 	.short	0x0000


	//----- nvinfo : EIATTR_MAXREG_COUNT
	.align		4
        /*003c*/ 	.byte	0x03, 0x1b
        /*003e*/ 	.short	0x00ff


	//----- nvinfo : EIATTR_MERCURY_ISA_VERSION
	.align		4
        /*0040*/ 	.byte	0x03, 0x5f
        /*0042*/ 	.short	0x0101


	//----- nvinfo : EIATTR_VRC_CTA_INIT_COUNT
	.align		4
        /*0044*/ 	.byte	0x02, 0x4a
	.zero		1
	.zero		1


	//----- nvinfo : EIATTR_EXIT_INSTR_OFFSETS
	.align		4
        /*0048*/ 	.byte	0x04, 0x1c
        /*004a*/ 	.short	(.L_36 - .L_35)


	//   ....[0]....
.L_35:
        /*004c*/ 	.word	0x00000090


	//----- nvinfo : EIATTR_CBANK_PARAM_SIZE
	.align		4
.L_36:
        /*0050*/ 	.byte	0x03, 0x19
        /*0052*/ 	.short	0x0018


	//----- nvinfo : EIATTR_PARAM_CBANK
	.align		4
        /*0054*/ 	.byte	0x04, 0x0a
        /*0056*/ 	.short	(.L_38 - .L_37)
	.align		4
.L_37:
        /*0058*/ 	.word	index@(.nv.constant0._Z8allocatexPP4NodeS0_)
        /*005c*/ 	.short	0x0380
        /*005e*/ 	.short	0x0018


	//----- nvinfo : EIATTR_SW_WAR
	.align		4
.L_38:
        /*0060*/ 	.byte	0x04, 0x36
        /*0062*/ 	.short	(.L_40 - .L_39)
.L_39:
        /*0064*/ 	.word	0x00000008
.L_40:


//--------------------- .nv.info._Z15generateAdjListxPxS_S_PP4NodeS2_x --------------------------
	.section	.nv.info._Z15generateAdjListxPxS_S_PP4NodeS2_x,"",@"SHT_CUDA_INFO"
	.sectionflags	@""
	.align	4


	//----- nvinfo : EIATTR_CUDA_API_VERSION
	.align		4
        /*0000*/ 	.byte	0x04, 0x37
        /*0002*/ 	.short	(.L_42 - .L_41)
.L_41:
        /*0004*/ 	.word	0x00000082


	//----- nvinfo : EIATTR_KPARAM_INFO
	.align		4
.L_42:
        /*0008*/ 	.byte	0x04, 0x17
        /*000a*/ 	.short	(.L_44 - .L_43)
.L_43:
        /*000c*/ 	.word	0x00000000
        /*0010*/ 	.short	0x0006
        /*0012*/ 	.short	0x0030
        /*0014*/ 	.byte	0x00, 0xf0, 0x21, 0x00


	//----- nvinfo : EIATTR_KPARAM_INFO
	.align		4
.L_44:
        /*0018*/ 	.byte	0x04, 0x17
        /*001a*/ 	.short	(.L_46 - .L_45)
.L_45:
        /*001c*/ 	.word	0x00000000
        /*0020*/ 	.short	0x0005
        /*0022*/ 	.short	0x0028
        /*0024*/ 	.byte	0x00, 0xf5, 0x21, 0x00


	//----- nvinfo : EIATTR_KPARAM_INFO
	.align		4
.L_46:
        /*0028*/ 	.byte	0x04, 0x17
        /*002a*/ 	.short	(.L_48 - .L_47)
.L_47:
        /*002c*/ 	.word	0x00000000
        /*0030*/ 	.short	0x0004
        /*0032*/ 	.short	0x0020
        /*0034*/ 	.byte	0x00, 0xf5, 0x21, 0x00


	//----- nvinfo : EIATTR_KPARAM_INFO
	.align		4
.L_48:
        /*0038*/ 	.byte	0x04, 0x17
        /*003a*/ 	.short	(.L_50 - .L_49)
.L_49:
        /*003c*/ 	.word	0x00000000
        /*0040*/ 	.short	0x0003
        /*0042*/ 	.short	0x0018
        /*0044*/ 	.byte	0x00, 0xf5, 0x21, 0x00


	//----- nvinfo : EIATTR_KPARAM_INFO
	.align		4
.L_50:
        /*0048*/ 	.byte	0x04, 0x17
        /*004a*/ 	.short	(.L_52 - .L_51)
.L_51:
        /*004c*/ 	.word	0x00000000
        /*0050*/ 	.short	0x0002
        /*0052*/ 	.short	0x0010
        /*0054*/ 	.byte	0x00, 0xf5, 0x21, 0x00


	//----- nvinfo : EIATTR_KPARAM_INFO
	.align		4
.L_52:
        /*0058*/ 	.byte	0x04, 0x17
        /*005a*/ 	.short	(.L_54 - .L_53)
.L_53:
        /*005c*/ 	.word	0x00000000
        /*0060*/ 	.short	0x0001
        /*0062*/ 	.short	0x0008
        /*0064*/ 	.byte	0x00, 0xf5, 0x21, 0x00


	//----- nvinfo : EIATTR_KPARAM_INFO
	.align		4
.L_54:
        /*0068*/ 	.byte	0x04, 0x17
        /*006a*/ 	.short	(.L_56 - .L_55)
.L_55:
        /*006c*/ 	.word	0x00000000
        /*0070*/ 	.short	0x0000
        /*0072*/ 	.short	0x0000
        /*0074*/ 	.byte	0x00, 0xf0, 0x21, 0x00


	//----- nvinfo : EIATTR_SPARSE_MMA_MASK
	.align		4
.L_56:
        /*0078*/ 	.byte	0x03, 0x50
        /*007a*/ 	.short	0x0000


	//----- nvinfo : EIATTR_MAXREG_COUNT
	.align		4
        /*007c*/ 	.byte	0x03, 0x1b
        /*007e*/ 	.short	0x00ff


	//----- nvinfo : EIATTR_MERCURY_ISA_VERSION
	.align		4
        /*0080*/ 	.byte	0x03, 0x5f
        /*0082*/ 	.short	0x0101


	//----- nvinfo : EIATTR_VRC_CTA_INIT_COUNT
	.align		4
        /*0084*/ 	.byte	0x02, 0x4a
	.zero		1
	.zero		1


	//----- nvinfo : EIATTR_EXIT_INSTR_OFFSETS
	.align		4
        /*0088*/ 	.byte	0x04, 0x1c
        /*008a*/ 	.short	(.L_58 - .L_57)


	//   ....[0]....
.L_57:
        /*008c*/ 	.word	0x00000040


	//   ....[1]....
        /*0090*/ 	.word	0x00001670


	//----- nvinfo : EIATTR_CBANK_PARAM_SIZE
	.align		4
.L_58:
        /*0094*/ 	.byte	0x03, 0x19
        /*0096*/ 	.short	0x0038


	//----- nvinfo : EIATTR_PARAM_CBANK
	.align		4
        /*0098*/ 	.byte	0x04, 0x0a
        /*009a*/ 	.short	(.L_60 - .L_59)
	.align		4
.L_59:
        /*009c*/ 	.word	index@(.nv.constant0._Z15generateAdjListxPxS_S_PP4NodeS2_x)
        /*00a0*/ 	.short	0x0380
        /*00a2*/ 	.short	0x0038


	//----- nvinfo : EIATTR_SW_WAR
	.align		4
.L_60:
        /*00a4*/ 	.byte	0x04, 0x36
        /*00a6*/ 	.short	(.L_62 - .L_61)
.L_61:
        /*00a8*/ 	.word	0x00000008
.L_62:


//--------------------- .nv.info._Z23generateAdjListParallelxPxS_S_PP4NodeS2_ --------------------------
	.section	.nv.info._Z23generateAdjListParallelxPxS_S_PP4NodeS2_,"",@"SHT_CUDA_INFO"
	.sectionflags	@""
	.align	4


	//----- nvinfo : EIATTR_CUDA_API_VERSION
	.align		4
        /*0000*/ 	.byte	0x04, 0x37
        /*0002*/ 	.short	(.L_64 - .L_63)
.L_63:
        /*0004*/ 	.word	0x00000082


	//----- nvinfo : EIATTR_KPARAM_INFO
	.align		4
.L_64:
        /*0008*/ 	.byte	0x04, 0x17
        /*000a*/ 	.short	(.L_66 - .L_65)
.L_65:
        /*000c*/ 	.word	0x00000000
        /*0010*/ 	.short	0x0005
        /*0012*/ 	.short	0x0028
        /*0014*/ 	.byte	0x00, 0xf5, 0x21, 0x00


	//----- nvinfo : EIATTR_KPARAM_INFO
	.align		4
.L_66:
        /*0018*/ 	.byte	0x04, 0x17
        /*001a*/ 	.short	(.L_68 - .L_67)
.L_67:
        /*001c*/ 	.word	0x00000000
        /*0020*/ 	.short	0x0004
        /*0022*/ 	.short	0x0020
        /*0024*/ 	.byte	0x00, 0xf5, 0x21, 0x00


	//----- nvinfo : EIATTR_KPARAM_INFO
	.align		4
.L_68:
        /*0028*/ 	.byte	0x04, 0x17
        /*002a*/ 	.short	(.L_70 - .L_69)
.L_69:
        /*002c*/ 	.word	0x00000000
        /*0030*/ 	.short	0x0003
        /*0032*/ 	.short	0x0018
        /*0034*/ 	.byte	0x00, 0xf5, 0x21, 0x00


	//----- nvinfo : EIATTR_KPARAM_INFO
	.align		4
.L_70:
        /*0038*/ 	.byte	0x04, 0x17
        /*003a*/ 	.short	(.L_72 - .L_71)
.L_71:
        /*003c*/ 	.word	0x00000000
        /*0040*/ 	.short	0x0002
        /*0042*/ 	.short	0x0010
        /*0044*/ 	.byte	0x00, 0xf5, 0x21, 0x00


	//----- nvinfo : EIATTR_KPARAM_INFO
	.align		4
.L_72:
        /*0048*/ 	.byte	0x04, 0x17
        /*004a*/ 	.short	(.L_74 - .L_73)
.L_73:
        /*004c*/ 	.word	0x00000000
        /*0050*/ 	.short	0x0001
        /*0052*/ 	.short	0x0008
        /*0054*/ 	.byte	0x00, 0xf5, 0x21, 0x00


	//----- nvinfo : EIATTR_KPARAM_INFO
	.align		4
.L_74:
        /*0058*/ 	.byte	0x04, 0x17
        /*005a*/ 	.short	(.L_76 - .L_75)
.L_75:
        /*005c*/ 	.word	0x00000000
        /*0060*/ 	.short	0x0000
        /*0062*/ 	.short	0x0000
        /*0064*/ 	.byte	0x00, 0xf0, 0x21, 0x00


	//----- nvinfo : EIATTR_SPARSE_MMA_MASK
	.align		4
.L_76:
        /*0068*/ 	.byte	0x03, 0x50
        /*006a*/ 	.short	0x0000


	//----- nvinfo : EIATTR_MAXREG_COUNT
	.align		4
        /*006c*/ 	.byte	0x03, 0x1b
        /*006e*/ 	.short	0x00ff


	//----- nvinfo : EIATTR_MERCURY_ISA_VERSION
	.align		4
        /*0070*/ 	.byte	0x03, 0x5f
        /*0072*/ 	.short	0x0101


	//----- nvinfo : EIATTR_VRC_CTA_INIT_COUNT
	.align		4
        /*0074*/ 	.byte	0x02, 0x4a
	.zero		1
	.zero		1


	//----- nvinfo : EIATTR_EXIT_INSTR_OFFSETS
	.align		4
        /*0078*/ 	.byte	0x04, 0x1c
        /*007a*/ 	.short	(.L_78 - .L_77)


	//   ....[0]....
.L_77:
        /*007c*/ 	.word	0x00000080


	//   ....[1]....
        /*0080*/ 	.word	0x000001a0


	//   ....[2]....
        /*0084*/ 	.word	0x000004d0


	//   ....[3]....
        /*0088*/ 	.word	0x00000870


	//----- nvinfo : EIATTR_CRS_STACK_SIZE
	.align		4
.L_78:
        /*008c*/ 	.byte	0x04, 0x1e
        /*008e*/ 	.short	(.L_80 - .L_79)
.L_79:
        /*0090*/ 	.word	0x00000000


	//----- nvinfo : EIATTR_CBANK_PARAM_SIZE
	.align		4
.L_80:
        /*0094*/ 	.byte	0x03, 0x19
        /*0096*/ 	.short	0x0030


	//----- nvinfo : EIATTR_PARAM_CBANK
	.align		4
        /*0098*/ 	.byte	0x04, 0x0a
        /*009a*/ 	.short	(.L_82 - .L_81)
	.align		4
.L_81:
        /*009c*/ 	.word	index@(.nv.constant0._Z23generateAdjListParallelxPxS_S_PP4NodeS2_)
        /*00a0*/ 	.short	0x0380
        /*00a2*/ 	.short	0x0030


	//----- nvinfo : EIATTR_SW_WAR
	.align		4
.L_82:
        /*00a4*/ 	.byte	0x04, 0x36
        /*00a6*/ 	.short	(.L_84 - .L_83)
.L_83:
        /*00a8*/ 	.word	0x00000008
.L_84:


//--------------------- .nv.info._Z18printAdjListKernelxPP4Node --------------------------
	.section	.nv.info._Z18printAdjListKernelxPP4Node,"",@"SHT_CUDA_INFO"
	.sectionflags	@""
	.align	4


	//----- nvinfo : EIATTR_CUDA_API_VERSION
	.align		4
        /*0000*/ 	.byte	0x04, 0x37
        /*0002*/ 	.short	(.L_86 - .L_85)
.L_85:
        /*0004*/ 	.word	0x00000082


	//----- nvinfo : EIATTR_KPARAM_INFO
	.align		4
.L_86:
        /*0008*/ 	.byte	0x04, 0x17
        /*000a*/ 	.short	(.L_88 - .L_87)
.L_87:
        /*000c*/ 	.word	0x00000000
        /*0010*/ 	.short	0x0001
        /*0012*/ 	.short	0x0008
        /*0014*/ 	.byte	0x00, 0xf5, 0x21, 0x00


	//----- nvinfo : EIATTR_KPARAM_INFO
	.align		4
.L_88:
        /*0018*/ 	.byte	0x04, 0x17
        /*001a*/ 	.short	(.L_90 - .L_89)
.L_89:
        /*001c*/ 	.word	0x00000000
        /*0020*/ 	.short	0x0000
        /*0022*/ 	.short	0x0000
        /*0024*/ 	.byte	0x00, 0xf0, 0x21, 0x00


	//----- nvinfo : EIATTR_SPARSE_MMA_MASK
	.align		4
.L_90:
        /*0028*/ 	.byte	0x03, 0x50
        /*002a*/ 	.short	0x0000


	//----- nvinfo : EIATTR_MAXREG_COUNT
	.align		4
        /*002c*/ 	.byte	0x03, 0x1b
        /*002e*/ 	.short	0x00ff


	//----- nvinfo : EIATTR_EXTERNS
	.align		4
        /*0030*/ 	.byte	0x04, 0x0f
        /*0032*/ 	.short	(.L_92 - .L_91)


	//   ....[0]....
	.align		4
.L_91:
        /*0034*/ 	.word	index@(vprintf)


	//----- nvinfo : EIATTR_MERCURY_ISA_VERSION
	.align		4
.L_92:
        /*0038*/ 	.byte	0x03, 0x5f
        /*003a*/ 	.short	0x0101


	//----- nvinfo : EIATTR_VRC_CTA_INIT_COUNT
	.align		4
        /*003c*/ 	.byte	0x02, 0x4a
	.zero		1
	.zero		1


	//----- nvinfo : EIATTR_SYSCALL_OFFSETS
	.align		4
        /*0040*/ 	.byte	0x04, 0x46
        /*0042*/ 	.short	(.L_94 - .L_93)


	//   ....[0]....
.L_93:
        /*0044*/ 	.word	0x00000170


	//   ....[1]....
        /*0048*/ 	.word	0x000002b0


	//   ....[2]....
        /*004c*/ 	.word	0x00000380


	//----- nvinfo : EIATTR_EXIT_INSTR_OFFSETS
	.align		4
.L_94:
        /*0050*/ 	.byte	0x04, 0x1c
        /*0052*/ 	.short	(.L_96 - .L_95)


	//   ....[0]....
.L_95:
        /*0054*/ 	.word	0x00000080


	//   ....[1]....
        /*0058*/ 	.word	0x000003f0


	//----- nvinfo : EIATTR_CRS_STACK_SIZE
	.align		4
.L_96:
        /*005c*/ 	.byte	0x04, 0x1e
        /*005e*/ 	.short	(.L_98 - .L_97)
.L_97:
        /*0060*/ 	.word	0x00000000


	//----- nvinfo : EIATTR_CBANK_PARAM_SIZE
	.align		4
.L_98:
        /*0064*/ 	.byte	0x03, 0x19
        /*0066*/ 	.short	0x0010


	//----- nvinfo : EIATTR_PARAM_CBANK
	.align		4
        /*0068*/ 	.byte	0x04, 0x0a
        /*006a*/ 	.short	(.L_100 - .L_99)
	.align		4
.L_99:
        /*006c*/ 	.word	index@(.nv.constant0._Z18printAdjListKernelxPP4Node)
        /*0070*/ 	.short	0x0380
        /*0072*/ 	.short	0x0010


	//----- nvinfo : EIATTR_SW_WAR
	.align		4
.L_100:
        /*0074*/ 	.byte	0x04, 0x36
        /*0076*/ 	.short	(.L_102 - .L_101)
.L_101:
        /*0078*/ 	.word	0x00000008
.L_102:


//--------------------- .nv.callgraph             --------------------------
	.section	.nv.callgraph,"",@"SHT_CUDA_CALLGRAPH"
	.align	4
	.sectionentsize	8
	.align		4
        /*0000*/ 	.word	0x00000000
	.align		4
        /*0004*/ 	.word	0xffffffff
	.align		4
        /*0008*/ 	.word	index@(_Z18printAdjListKernelxPP4Node)
	.align		4
        /*000c*/ 	.word	index@(vprintf)
	.align		4
        /*0010*/ 	.word	0x00000000
	.align		4
        /*0014*/ 	.word	0xfffffffe
	.align		4
        /*0018*/ 	.word	0x00000000
	.align		4
        /*001c*/ 	.word	0xfffffffd
	.align		4
        /*0020*/ 	.word	0x00000000
	.align		4
        /*0024*/ 	.word	0xfffffffc


//--------------------- .nv.constant4             --------------------------
	.section	.nv.constant4,"a",@progbits
	.align	8
	.align		8
.nv.constant4:
        /*0000*/ 	.dword	$str
	.align		8
        /*0008*/ 	.dword	$str$1
	.align		8
        /*0010*/ 	.dword	$str$2
	.align		8
        /*0018*/ 	.dword	vprintf


//--------------------- .text._Z8allocatexPP4NodeS0_ --------------------------
	.section	.text._Z8allocatexPP4NodeS0_,"ax",@progbits
	.align	128
        .global         _Z8allocatexPP4NodeS0_
        .type           _Z8allocatexPP4NodeS0_,@function
        .size           _Z8allocatexPP4NodeS0_,(.L_x_27 - _Z8allocatexPP4NodeS0_)
        .other          _Z8allocatexPP4NodeS0_,@"STO_CUDA_ENTRY STV_DEFAULT"
_Z8allocatexPP4NodeS0_:
.text._Z8allocatexPP4NodeS0_:
[----:B------:R-:W-:Y:S01]  /*0000*/  LDC R1, c[0x0][0x37c] ;  /* 0x0000df00ff017b82 */ /* 0x000fe20000000800 */
[----:B------:R-:W0:Y:S07]  /*0010*/  LDCU.128 UR8, c[0x0][0x380] ;  /* 0x00007000ff0877ac */ /* 0x000e2e0008000c00 */
[----:B------:R-:W1:Y:S01]  /*0020*/  LDC.64 R4, c[0x0][0x390] ;  /* 0x0000e400ff047b82 */ /* 0x000e620000000a00 */
[----:B------:R-:W1:Y:S01]  /*0030*/  LDCU.64 UR6, c[0x0][0x358] ;  /* 0x00006b00ff0677ac */ /* 0x000e620008000a00 */
[----:B0-----:R-:W-:-:S04]  /*0040*/  ULEA UR4, UP0, UR8, UR10, 0x3 ;  /* 0x0000000a08047291 */ /* 0x001fc8000f8018ff */
[----:B------:R-:W-:Y:S02]  /*0050*/  ULEA.HI.X UR5, UR8, UR11, UR9, 0x3, UP0 ;  /* 0x0000000b08057291 */ /* 0x000fe400080f1c09 */
[----:B------:R-:W-:-:S04]  /*0060*/  MOV R2, UR4 ;  /* 0x0000000400027c02 */ /* 0x000fc80008000f00 */
[----:B------:R-:W-:-:S05]  /*0070*/  MOV R3, UR5 ;  /* 0x0000000500037c02 */ /* 0x000fca0008000f00 */
[----:B-1----:R-:W-:Y:S01]  /*0080*/  STG.E.64 desc[UR6][R2.64], R4 ;  /* 0x0000000402007986 */ /* 0x002fe2000c101b06 */
[----:B------:R-:W-:Y:S05]  /*0090*/  EXIT ;  /* 0x000000000000794d */ /* 0x000fea0003800000 */
.L_x_0:
[----:B------:R-:W-:-:S00]  /*00a0*/  BRA `(.L_x_0) ;  /* 0xfffffffc00fc7947 */ /* 0x000fc0000383ffff */
[----:B------:R-:W-:-:S00]  /*00b0*/  NOP ;  /* 0x0000000000007918 */ /* 0x000fc00000000000 */
        /* <DEDUP_REMOVED lines=12> */
.L_x_27:


//--------------------- .text._Z15generateAdjListxPxS_S_PP4NodeS2_x --------------------------
	.section	.text._Z15generateAdjListxPxS_S_PP4NodeS2_x,"ax",@progbits
	.align	128
        .global         _Z15generateAdjListxPxS_S_PP4NodeS2_x
        .type           _Z15generateAdjListxPxS_S_PP4NodeS2_x,@function
        .size           _Z15generateAdjListxPxS_S_PP4NodeS2_x,(.L_x_28 - _Z15generateAdjListxPxS_S_PP4NodeS2_x)
        .other          _Z15generateAdjListxPxS_S_PP4NodeS2_x,@"STO_CUDA_ENTRY STV_DEFAULT"
_Z15generateAdjListxPxS_S_PP4NodeS2_x:
.text._Z15generateAdjListxPxS_S_PP4NodeS2_x:
[----:B------:R-:W-:Y:S08]  /*0000*/  LDC R1, c[0x0][0x37c] ;  /* 0x0000df00ff017b82 */ /* 0x000ff00000000800 */
[----:B------:R-:W0:Y:S02]  /*0010*/  LDC.64 R6, c[0x0][0x380] ;  /* 0x0000e000ff067b82 */ /* 0x000e240000000a00 */
[----:B0-----:R-:W-:-:S04]  /*0020*/  ISETP.GE.U32.AND P0, PT, R6, 0x1, PT ;  /* 0x000000010600780c */ /* 0x001fc80003f06070 */
[----:B------:R-:W-:-:S13]  /*0030*/  ISETP.GE.AND.EX P0, PT, R7, RZ, PT, P0 ;  /* 0x000000ff0700720c */ /* 0x000fda0003f06300 */
[----:B------:R-:W-:Y:S05]  /*0040*/  @!P0 EXIT ;  /* 0x000000000000894d */ /* 0x000fea0003800000 */
[C---:B------:R-:W-:Y:S01]  /*0050*/  ISETP.GE.U32.AND P0, PT, R6.reuse, 0x10, PT ;  /* 0x000000100600780c */ /* 0x040fe20003f06070 */
[----:B------:R-:W0:Y:S01]  /*0060*/  LDCU.64 UR12, c[0x0][0x358] ;  /* 0x00006b00ff0c77ac */ /* 0x000e220008000a00 */
[----:B------:R-:W-:Y:S02]  /*0070*/  LOP3.LUT R0, R6, 0xf, RZ, 0xc0, !PT ;  /* 0x0000000f06007812 */ /* 0x000fe400078ec0ff */
[----:B------:R-:W-:Y:S02]  /*0080*/  CS2R R4, SRZ ;  /* 0x0000000000047805 */ /* 0x000fe4000001ff00 */
[----:B------:R-:W-:Y:S02]  /*0090*/  ISETP.GE.U32.AND.EX P0, PT, R7, RZ, PT, P0 ;  /* 0x000000ff0700720c */ /* 0x000fe40003f06100 */
[----:B------:R-:W-:-:S04]  /*00a0*/  ISETP.NE.U32.AND P1, PT, R0, RZ, PT ;  /* 0x000000ff0000720c */ /* 0x000fc80003f25070 */
[----:B------:R-:W-:-:S07]  /*00b0*/  ISETP.NE.AND.EX P1, PT, RZ, RZ, PT, P1 ;  /* 0x000000ffff00720c */ /* 0x000fce0003f25310 */
[----:B0-----:R-:W-:Y:S06]  /*00c0*/  @!P0 BRA `(.L_x_1) ;  /* 0x0000000000788947 */ /* 0x001fec0003800000 */
[----:B------:R-:W-:Y:S01]  /*00d0*/  LOP3.LUT R5, R7, 0x7fffffff, RZ, 0xc0, !PT ;  /* 0x7fffffff07057812 */ /* 0x000fe200078ec0ff */
[----:B------:R-:W0:Y:S01]  /*00e0*/  LDCU.64 UR8, c[0x0][0x3a8] ;  /* 0x00007500ff0877ac */ /* 0x000e220008000a00 */
[----:B------:R-:W-:Y:S01]  /*00f0*/  LOP3.LUT R4, R6, 0xfffffff0, RZ, 0xc0, !PT ;  /* 0xfffffff006047812 */ /* 0x000fe200078ec0ff */
[----:B------:R-:W-:Y:S01]  /*0100*/  UMOV UR4, URZ ;  /* 0x000000ff00047c82 */ /* 0x000fe20008000000 */
[----:B------:R-:W-:-:S05]  /*0110*/  UMOV UR5, URZ ;  /* 0x000000ff00057c82 */ /* 0x000fca0008000000 */
.L_x_2:
[----:B0-----:R-:W-:-:S04]  /*0120*/  ULEA UR6, UP0, UR4, UR8, 0x3 ;  /* 0x0000000804067291 */ /* 0x001fc8000f8018ff */
[----:B------:R-:W-:Y:S02]  /*0130*/  ULEA.HI.X UR7, UR4, UR9, UR5, 0x3, UP0 ;  /* 0x0000000904077291 */ /* 0x000fe400080f1c05 */
[----:B------:R-:W-:Y:S01]  /*0140*/  UIADD3 UR4, UP0, UPT, UR4, 0x10, URZ ;  /* 0x0000001004047890 */ /* 0x000fe2000ff1e0ff */
[----:B-1----:R-:W-:-:S03]  /*0150*/  IMAD.U32 R2, RZ, RZ, UR6 ;  /* 0x00000006ff027e24 */ /* 0x002fc6000f8e00ff */
[----:B------:R-:W-:Y:S01]  /*0160*/  UIADD3.X UR5, UPT, UPT, URZ, UR5, URZ, UP0, !UPT ;  /* 0x00000005ff057290 */ /* 0x000fe200087fe4ff */
[----:B------:R-:W-:Y:S01]  /*0170*/  IMAD.U32 R3, RZ, RZ, UR7 ;  /* 0x00000007ff037e24 */ /* 0x000fe2000f8e00ff */
[----:B------:R-:W-:-:S04]  /*0180*/  ISETP.NE.U32.AND P0, PT, R4, UR4, PT ;  /* 0x0000000404007c0c */ /* 0x000fc8000bf05070 */
[----:B------:R-:W-:Y:S01]  /*0190*/  ISETP.NE.AND.EX P0, PT, R5, UR5, PT, P0 ;  /* 0x0000000505007c0c */ /* 0x000fe2000bf05300 */
[----:B------:R1:W-:Y:S04]  /*01a0*/  STG.E.64 desc[UR12][R2.64], RZ ;  /* 0x000000ff02007986 */ /* 0x0003e8000c101b0c */
        /* <DEDUP_REMOVED lines=14> */
[----:B------:R1:W-:Y:S01]  /*0290*/  STG.E.64 desc[UR12][R2.64+0x78], RZ ;  /* 0x000078ff02007986 */ /* 0x0003e2000c101b0c */
[----:B------:R-:W-:Y:S05]  /*02a0*/  @P0 BRA `(.L_x_2) ;  /* 0xfffffffc009c0947 */ /* 0x000fea000383ffff */
.L_x_1:
[----:B------:R-:W-:Y:S05]  /*02b0*/  @!P1 BRA `(.L_x_3) ;  /* 0x0000000000c49947 */ /* 0x000fea0003800000 */
[----:B------:R-:W-:Y:S02]  /*02c0*/  ISETP.GE.U32.AND P0, PT, R0, 0x8, PT ;  /* 0x000000080000780c */ /* 0x000fe40003f06070 */
[----:B------:R-:W-:Y:S02]  /*02d0*/  LOP3.LUT R7, R6, 0x7, RZ, 0xc0, !PT ;  /* 0x0000000706077812 */ /* 0x000fe400078ec0ff */
[----:B------:R-:W-:Y:S02]  /*02e0*/  ISETP.GE.U32.AND.EX P0, PT, RZ, RZ, PT, P0 ;  /* 0x000000ffff00720c */ /* 0x000fe40003f06100 */
[----:B------:R-:W-:-:S04]  /*02f0*/  ISETP.NE.U32.AND P1, PT, R7, RZ, PT ;  /* 0x000000ff0700720c */ /* 0x000fc80003f25070 */
[----:B------:R-:W-:-:S07]  /*0300*/  ISETP.NE.AND.EX P1, PT, RZ, RZ, PT, P1 ;  /* 0x000000ffff00720c */ /* 0x000fce0003f25310 */
[----:B------:R-:W-:Y:S06]  /*0310*/  @!P0 BRA `(.L_x_4) ;  /* 0x0000000000348947 */ /* 0x000fec0003800000 */
[----:B-1----:R-:W0:Y:S02]  /*0320*/  LDC.64 R2, c[0x0][0x3a8] ;  /* 0x0000ea00ff027b82 */ /* 0x002e240000000a00 */
[----:B0-----:R-:W-:-:S04]  /*0330*/  LEA R2, P0, R4, R2, 0x3 ;  /* 0x0000000204027211 */ /* 0x001fc800078018ff */
[C---:B------:R-:W-:Y:S02]  /*0340*/  LEA.HI.X R3, R4.reuse, R3, R5, 0x3, P0 ;  /* 0x0000000304037211 */ /* 0x040fe400000f1c05 */
[----:B------:R-:W-:-:S03]  /*0350*/  IADD3 R4, P0, PT, R4, 0x8, RZ ;  /* 0x0000000804047810 */ /* 0x000fc60007f1e0ff */
[----:B------:R0:W-:Y:S02]  /*0360*/  STG.E.64 desc[UR12][R2.64], RZ ;  /* 0x000000ff02007986 */ /* 0x0001e4000c101b0c */
[----:B------:R-:W-:Y:S02]  /*0370*/  IMAD.X R5, RZ, RZ, R5, P0 ;  /* 0x000000ffff057224 */ /* 0x000fe400000e0605 */
[----:B------:R0:W-:Y:S04]  /*0380*/  STG.E.64 desc[UR12][R2.64+0x8], RZ ;  /* 0x000008ff02007986 */ /* 0x0001e8000c101b0c */
[----:B------:R0:W-:Y:S04]  /*0390*/  STG.E.64 desc[UR12][R2.64+0x10], RZ ;  /* 0x000010ff02007986 */ /* 0x0001e8000c101b0c */
[----:B------:R0:W-:Y:S04]  /*03a0*/  STG.E.64 desc[UR12][R2.64+0x18], RZ ;  /* 0x000018ff02007986 */ /* 0x0001e8000c101b0c */
[----:B------:R0:W-:Y:S04]  /*03b0*/  STG.E.64 desc[UR12][R2.64+0x20], RZ ;  /* 0x000020ff02007986 */ /* 0x0001e8000c101b0c */
[----:B------:R0:W-:Y:S04]  /*03c0*/  STG.E.64 desc[UR12][R2.64+0x28], RZ ;  /* 0x000028ff02007986 */ /* 0x0001e8000c101b0c */
[----:B------:R0:W-:Y:S04]  /*03d0*/  STG.E.64 desc[UR12][R2.64+0x30], RZ ;  /* 0x000030ff02007986 */ /* 0x0001e8000c101b0c */
[----:B------:R0:W-:Y:S02]  /*03e0*/  STG.E.64 desc[UR12][R2.64+0x38], RZ ;  /* 0x000038ff02007986 */ /* 0x0001e4000c101b0c */
.L_x_4:
[----:B------:R-:W-:Y:S05]  /*03f0*/  @!P1 BRA `(.L_x_3) ;  /* 0x0000000000749947 */ /* 0x000fea0003800000 */
[----:B------:R-:W-:Y:S02]  /*0400*/  ISETP.GE.U32.AND P0, PT, R7, 0x4, PT ;  /* 0x000000040700780c */ /* 0x000fe40003f06070 */
[----:B------:R-:W-:Y:S02]  /*0410*/  LOP3.LUT R0, R6, 0x3, RZ, 0xc0, !PT ;  /* 0x0000000306007812 */ /* 0x000fe400078ec0ff */
[----:B------:R-:W-:Y:S02]  /*0420*/  ISETP.GE.U32.AND.EX P0, PT, RZ, RZ, PT, P0 ;  /* 0x000000ffff00720c */ /* 0x000fe40003f06100 */
[----:B------:R-:W-:-:S04]  /*0430*/  ISETP.NE.U32.AND P1, PT, R0, RZ, PT ;  /* 0x000000ff0000720c */ /* 0x000fc80003f25070 */
[----:B------:R-:W-:-:S07]  /*0440*/  ISETP.NE.AND.EX P1, PT, RZ, RZ, PT, P1 ;  /* 0x000000ffff00720c */ /* 0x000fce0003f25310 */
[----:B------:R-:W-:Y:S06]  /*0450*/  @!P0 BRA `(.L_x_5) ;  /* 0x0000000000248947 */ /* 0x000fec0003800000 */
[----:B01----:R-:W0:Y:S02]  /*0460*/  LDC.64 R2, c[0x0][0x3a8] ;  /* 0x0000ea00ff027b82 */ /* 0x003e240000000a00 */
[----:B0-----:R-:W-:-:S04]  /*0470*/  LEA R2, P0, R4, R2, 0x3 ;  /* 0x0000000204027211 */ /* 0x001fc800078018ff */
[C---:B------:R-:W-:Y:S02]  /*0480*/  LEA.HI.X R3, R4.reuse, R3, R5, 0x3, P0 ;  /* 0x0000000304037211 */ /* 0x040fe400000f1c05 */
[----:B------:R-:W-:-:S03]  /*0490*/  IADD3 R4, P0, PT, R4, 0x4, RZ ;  /* 0x0000000404047810 */ /* 0x000fc60007f1e0ff */
[----:B------:R2:W-:Y:S02]  /*04a0*/  STG.E.64 desc[UR12][R2.64], RZ ;  /* 0x000000ff02007986 */ /* 0x0005e4000c101b0c */
[----:B------:R-:W-:Y:S02]  /*04b0*/  IMAD.X R5, RZ, RZ, R5, P0 ;  /* 0x000000ffff057224 */ /* 0x000fe400000e0605 */
[----:B------:R2:W-:Y:S04]  /*04c0*/  STG.E.64 desc[UR12][R2.64+0x8], RZ ;  /* 0x000008ff02007986 */ /* 0x0005e8000c101b0c */
[----:B------:R2:W-:Y:S04]  /*04d0*/  STG.E.64 desc[UR12][R2.64+0x10], RZ ;  /* 0x000010ff02007986 */ /* 0x0005e8000c101b0c */
[----:B------:R2:W-:Y:S02]  /*04e0*/  STG.E.64 desc[UR12][R2.64+0x18], RZ ;  /* 0x000018ff02007986 */ /* 0x0005e4000c101b0c */
.L_x_5:
[----:B------:R-:W-:Y:S05]  /*04f0*/  @!P1 BRA `(.L_x_3) ;  /* 0x0000000000349947 */ /* 0x000fea0003800000 */
[----:B------:R-:W3:Y:S01]  /*0500*/  LDC.64 R6, c[0x0][0x3a8] ;  /* 0x0000ea00ff067b82 */ /* 0x000ee20000000a00 */
[----:B------:R-:W-:Y:S01]  /*0510*/  UMOV UR4, URZ ;  /* 0x000000ff00047c82 */ /* 0x000fe20008000000 */
[----:B------:R-:W-:-:S05]  /*0520*/  UMOV UR5, URZ ;  /* 0x000000ff00057c82 */ /* 0x000fca0008000000 */
.L_x_6:
[----:B------:R-:W-:Y:S01]  /*0530*/  UIADD3 UR4, UP0, UPT, UR4, 0x1, URZ ;  /* 0x0000000104047890 */ /* 0x000fe2000ff1e0ff */
[----:B0123--:R-:W-:-:S03]  /*0540*/  LEA R2, P0, R4, R6, 0x3 ;  /* 0x0000000604027211 */ /* 0x00ffc600078018ff */
[----:B------:R-:W-:Y:S01]  /*0550*/  UIADD3.X UR5, UPT, UPT, URZ, UR5, URZ, UP0, !UPT ;  /* 0x00000005ff057290 */ /* 0x000fe200087fe4ff */
[----:B------:R-:W-:Y:S02]  /*0560*/  LEA.HI.X R3, R4, R7, R5, 0x3, P0 ;  /* 0x0000000704037211 */ /* 0x000fe400000f1c05 */
[----:B------:R-:W-:Y:S02]  /*0570*/  ISETP.NE.U32.AND P0, PT, R0, UR4, PT ;  /* 0x0000000400007c0c */ /* 0x000fe4000bf05070 */
[----:B------:R-:W-:Y:S01]  /*0580*/  IADD3 R4, P1, PT, R4, 0x1, RZ ;  /* 0x0000000104047810 */ /* 0x000fe20007f3e0ff */
[----:B------:R4:W-:Y:S01]  /*0590*/  STG.E.64 desc[UR12][R2.64], RZ ;  /* 0x000000ff02007986 */ /* 0x0009e2000c101b0c */
[----:B------:R-:W-:-:S03]  /*05a0*/  ISETP.NE.AND.EX P0, PT, RZ, UR5, PT, P0 ;  /* 0x00000005ff007c0c */ /* 0x000fc6000bf05300 */
[----:B------:R-:W-:-:S10]  /*05b0*/  IMAD.X R5, RZ, RZ, R5, P1 ;  /* 0x000000ffff057224 */ /* 0x000fd400008e0605 */
[----:B----4-:R-:W-:Y:S05]  /*05c0*/  @P0 BRA `(.L_x_6) ;  /* 0xfffffffc00d80947 */ /* 0x010fea000383ffff */
.L_x_3:
[----:B------:R-:W-:Y:S01]  /*05d0*/  UMOV UR6, URZ ;  /* 0x000000ff00067c82 */ /* 0x000fe20008000000 */
[----:B------:R-:W-:Y:S01]  /*05e0*/  UMOV UR7, URZ ;  /* 0x000000ff00077c82 */ /* 0x000fe20008000000 */
[----:B------:R-:W-:Y:S01]  /*05f0*/  UMOV UR4, URZ ;  /* 0x000000ff00047c82 */ /* 0x000fe20008000000 */
[----:B------:R-:W-:-:S05]  /*0600*/  UMOV UR5, URZ ;  /* 0x000000ff00057c82 */ /* 0x000fca0008000000 */
.L_x_12:
[----:B------:R-:W3:Y:S01]  /*0610*/  LDCU.64 UR8, c[0x0][0x388] ;  /* 0x00007100ff0877ac */ /* 0x000ee20008000a00 */
[----:B------:R-:W-:Y:S02]  /*0620*/  USHF.L.U32 UR11, UR6, 0x3, URZ ;  /* 0x00000003060b7899 */ /* 0x000fe400080006ff */
[----:B------:R-:W-:Y:S02]  /*0630*/  USHF.L.U64.HI UR10, UR6, 0x3, UR7 ;  /* 0x00000003060a7899 */ /* 0x000fe40008010207 */
[----:B---3--:R-:W-:-:S04]  /*0640*/  UIADD3 UR8, UP0, UPT, UR11, UR8, URZ ;  /* 0x000000080b087290 */ /* 0x008fc8000ff1e0ff */
[----:B------:R-:W-:Y:S02]  /*0650*/  UIADD3.X UR9, UPT, UPT, UR10, UR9, URZ, UP0, !UPT ;  /* 0x000000090a097290 */ /* 0x000fe400087fe4ff */
[----:B012---:R-:W-:-:S04]  /*0660*/  IMAD.U32 R2, RZ, RZ, UR8 ;  /* 0x00000008ff027e24 */ /* 0x007fc8000f8e00ff */
[----:B------:R-:W-:-:S05]  /*0670*/  IMAD.U32 R3, RZ, RZ, UR9 ;  /* 0x00000009ff037e24 */ /* 0x000fca000f8e00ff */
[----:B------:R-:W2:Y:S04]  /*0680*/  LDG.E.64 R6, desc[UR12][R2.64+0x8] ;  /* 0x0000080c02067981 */ /* 0x000ea8000c1e1b00 */
[----:B------:R-:W2:Y:S01]  /*0690*/  LDG.E.64 R8, desc[UR12][R2.64] ;  /* 0x0000000c02087981 */ /* 0x000ea2000c1e1b00 */
[----:B------:R-:W-:-:S04]  /*06a0*/  UIADD3 UR6, UP0, UPT, UR6, 0x1, URZ ;  /* 0x0000000106067890 */ /* 0x000fc8000ff1e0ff */
[----:B------:R-:W-:Y:S01]  /*06b0*/  UIADD3.X UR7, UPT, UPT, URZ, UR7, URZ, UP0, !UPT ;  /* 0x00000007ff077290 */ /* 0x000fe200087fe4ff */
[----:B--2---:R-:W-:-:S04]  /*06c0*/  ISETP.GE.U32.AND P0, PT, R8, R6, PT ;  /* 0x000000060800720c */ /* 0x004fc80003f06070 */
[----:B------:R-:W-:-:S13]  /*06d0*/  ISETP.GE.AND.EX P0, PT, R9, R7, PT, P0 ;  /* 0x000000070900720c */ /* 0x000fda0003f06300 */
[----:B------:R-:W-:Y:S05]  /*06e0*/  @P0 BRA `(.L_x_7) ;  /* 0x0000000c00d40947 */ /* 0x000fea0003800000 */
[----:B------:R-:W0:Y:S01]  /*06f0*/  LDCU.64 UR8, c[0x0][0x3a8] ;  /* 0x00007500ff0877ac */ /* 0x000e220008000a00 */
[----:B------:R-:W-:Y:S02]  /*0700*/  IMAD.MOV.U32 R5, RZ, RZ, R8 ;  /* 0x000000ffff057224 */ /* 0x000fe400078e0008 */
[----:B------:R-:W-:-:S03]  /*0710*/  IMAD.MOV.U32 R0, RZ, RZ, R9 ;  /* 0x000000ffff007224 */ /* 0x000fc600078e0009 */
[CC--:B------:R-:W-:Y:S02]  /*0720*/  IADD3 R2, P0, PT, -R6.reuse, R5.reuse, RZ ;  /* 0x0000000506027210 */ /* 0x0c0fe40007f1e1ff */
[----:B------:R-:W-:Y:S02]  /*0730*/  IADD3 R4, P2, PT, R6, -R5, RZ ;  /* 0x8000000506047210 */ /* 0x000fe40007f5e0ff */
[----:B------:R-:W-:Y:S01]  /*0740*/  ISETP.GT.U32.AND P1, PT, R2, -0x8, PT ;  /* 0xfffffff80200780c */ /* 0x000fe20003f24070 */
[----:B------:R-:W-:Y:S01]  /*0750*/  IMAD.X R2, R0, 0x1, ~R7, P0 ;  /* 0x0000000100027824 */ /* 0x000fe200000e0e07 */
[----:B------:R-:W-:Y:S01]  /*0760*/  LOP3.LUT R28, R4, 0x7, RZ, 0xc0, !PT ;  /* 0x00000007041c7812 */ /* 0x000fe200078ec0ff */
[----:B------:R-:W-:-:S03]  /*0770*/  IMAD.X R12, R7, 0x1, ~R0, P2 ;  /* 0x00000001070c7824 */ /* 0x000fc600010e0e00 */
[----:B------:R-:W-:Y:S01]  /*0780*/  ISETP.GT.U32.AND.EX P1, PT, R2, -0x1, PT, P1 ;  /* 0xffffffff0200780c */ /* 0x000fe20003f24110 */
[----:B0-----:R-:W-:Y:S01]  /*0790*/  UIADD3 UR8, UP0, UPT, UR11, UR8, URZ ;  /* 0x000000080b087290 */ /* 0x001fe2000ff1e0ff */
[----:B------:R-:W-:-:S03]  /*07a0*/  ISETP.NE.U32.AND P0, PT, R28, RZ, PT ;  /* 0x000000ff1c00720c */ /* 0x000fc60003f05070 */
[----:B------:R-:W-:Y:S01]  /*07b0*/  UIADD3.X UR9, UPT, UPT, UR10, UR9, URZ, UP0, !UPT ;  /* 0x000000090a097290 */ /* 0x000fe200087fe4ff */
[----:B------:R-:W-:Y:S01]  /*07c0*/  ISETP.NE.AND.EX P0, PT, RZ, RZ, PT, P0 ;  /* 0x000000ffff00720c */ /* 0x000fe20003f05300 */
[----:B------:R-:W-:-:S04]  /*07d0*/  IMAD.U32 R2, RZ, RZ, UR8 ;  /* 0x00000008ff027e24 */ /* 0x000fc8000f8e00ff */
[----:B------:R-:W-:Y:S02]  /*07e0*/  IMAD.U32 R3, RZ, RZ, UR9 ;  /* 0x00000009ff037e24 */ /* 0x000fe4000f8e00ff */
[----:B------:R-:W-:Y:S06]  /*07f0*/  @P1 BRA `(.L_x_8) ;  /* 0x0000000400a01947 */ /* 0x000fec0003800000 */
[----:B------:R-:W0:Y:S01]  /*0800*/  LDCU.64 UR8, c[0x0][0x3a0] ;  /* 0x00007400ff0877ac */ /* 0x000e220008000a00 */
[C---:B------:R-:W-:Y:S01]  /*0810*/  IMAD.SHL.U32 R10, R5.reuse, 0x8, RZ ;  /* 0x00000008050a7824 */ /* 0x040fe200078e00ff */
[----:B------:R-:W-:Y:S01]  /*0820*/  SHF.L.U64.HI R11, R5, 0x3, R0 ;  /* 0x00000003050b7819 */ /* 0x000fe20000010200 */
[----:B------:R-:W1:Y:S01]  /*0830*/  LDCU.128 UR16, c[0x0][0x390] ;  /* 0x00007200ff1077ac */ /* 0x000e620008000c00 */
[----:B------:R-:W-:Y:S01]  /*0840*/  LOP3.LUT R13, R4, 0xfffffff8, RZ, 0xc0, !PT ;  /* 0xfffffff8040d7812 */ /* 0x000fe200078ec0ff */
[----:B0-----:R-:W-:-:S04]  /*0850*/  ULEA UR8, UP0, UR4, UR8, 0x3 ;  /* 0x0000000804087291 */ /* 0x001fc8000f8018ff */
[----:B------:R-:W-:Y:S01]  /*0860*/  ULEA.HI.X UR9, UR4, UR9, UR5, 0x3, UP0 ;  /* 0x0000000904097291 */ /* 0x000fe200080f1c05 */
[C---:B-1----:R-:W-:Y:S01]  /*0870*/  IADD3 R6, P1, PT, R10.reuse, UR16, RZ ;  /* 0x000000100a067c10 */ /* 0x042fe2000ff3e0ff */
[----:B------:R-:W-:Y:S01]  /*0880*/  UIADD3 UR8, UP0, UPT, UR8, 0x20, URZ ;  /* 0x0000002008087890 */ /* 0x000fe2000ff1e0ff */
[----:B------:R-:W-:Y:S02]  /*0890*/  IADD3 R10, P3, PT, R10, UR18, RZ ;  /* 0x000000120a0a7c10 */ /* 0x000fe4000ff7e0ff */
[----:B------:R-:W-:Y:S01]  /*08a0*/  IADD3 R6, P2, PT, R6, 0x20, RZ ;  /* 0x0000002006067810 */ /* 0x000fe20007f5e0ff */
[----:B------:R-:W-:Y:S01]  /*08b0*/  UIADD3.X UR9, UPT, UPT, URZ, UR9, URZ, UP0, !UPT ;  /* 0x00000009ff097290 */ /* 0x000fe200087fe4ff */
[----:B------:R-:W-:Y:S01]  /*08c0*/  IADD3 R10, P4, PT, R10, 0x20, RZ ;  /* 0x000000200a0a7810 */ /* 0x000fe20007f9e0ff */
[----:B------:R-:W-:Y:S01]  /*08d0*/  IMAD.U32 R8, RZ, RZ, UR8 ;  /* 0x00000008ff087e24 */ /* 0x000fe2000f8e00ff */
[--C-:B------:R-:W-:Y:S02]  /*08e0*/  IADD3.X R7, PT, PT, RZ, UR17, R11.reuse, P2, P1 ;  /* 0x00000011ff077c10 */ /* 0x100fe400097e240b */
[----:B------:R-:W-:Y:S01]  /*08f0*/  IADD3.X R11, PT, PT, RZ, UR19, R11, P4, P3 ;  /* 0x00000013ff0b7c10 */ /* 0x000fe2000a7e640b */
[----:B------:R-:W-:-:S08]  /*0900*/  IMAD.U32 R9, RZ, RZ, UR9 ;  /* 0x00000009ff097e24 */ /* 0x000fd0000f8e00ff */
.L_x_9:
[----:B---3--:R-:W2:Y:S04]  /*0910*/  LDG.E.64 R14, desc[UR12][R6.64+-0x20] ;  /* 0xffffe00c060e7981 */ /* 0x008ea8000c1e1b00 */
[----:B------:R-:W2:Y:S04]  /*0920*/  LDG.E.64 R18, desc[UR12][R8.64+-0x20] ;  /* 0xffffe00c08127981 */ /* 0x000ea8000c1e1b00 */
[----:B------:R-:W3:Y:S04]  /*0930*/  LDG.E.64 R16, desc[UR12][R10.64+-0x20] ;  /* 0xffffe00c0a107981 */ /* 0x000ee8000c1e1b00 */
[----:B--2---:R0:W-:Y:S04]  /*0940*/  ST.E.64 desc[UR12][R18.64], R14 ;  /* 0x0000000e12007985 */ /* 0x0041e8000c101b0c */
[----:B---3--:R1:W-:Y:S04]  /*0950*/  ST.E.64 desc[UR12][R18.64+0x8], R16 ;  /* 0x0000081012007985 */ /* 0x0083e8000c101b0c */
[----:B------:R-:W-:Y:S04]  /*0960*/  ST.E.64 desc[UR12][R18.64+0x10], RZ ;  /* 0x000010ff12007985 */ /* 0x000fe8000c101b0c */
[----:B------:R-:W2:Y:S04]  /*0970*/  LDG.E.64 R20, desc[UR12][R2.64] ;  /* 0x0000000c02147981 */ /* 0x000ea8000c1e1b00 */
[----:B--2---:R2:W-:Y:S04]  /*0980*/  ST.E.64 desc[UR12][R18.64+0x10], R20 ;  /* 0x0000101412007985 */ /* 0x0045e8000c101b0c */
[----:B------:R3:W-:Y:S04]  /*0990*/  STG.E.64 desc[UR12][R2.64], R18 ;  /* 0x0000001202007986 */ /* 0x0007e8000c101b0c */
[----:B------:R-:W4:Y:S04]  /*09a0*/  LDG.E.64 R22, desc[UR12][R6.64+-0x18] ;  /* 0xffffe80c06167981 */ /* 0x000f28000c1e1b00 */
[----:B------:R-:W4:Y:S04]  /*09b0*/  LDG.E.64 R26, desc[UR12][R8.64+-0x18] ;  /* 0xffffe80c081a7981 */ /* 0x000f28000c1e1b00 */
[----:B------:R-:W5:Y:S04]  /*09c0*/  LDG.E.64 R24, desc[UR12][R10.64+-0x18] ;  /* 0xffffe80c0a187981 */ /* 0x000f68000c1e1b00 */
[----:B----4-:R4:W-:Y:S04]  /*09d0*/  ST.E.64 desc[UR12][R26.64], R22 ;  /* 0x000000161a007985 */ /* 0x0109e8000c101b0c */
[----:B-----5:R-:W-:Y:S04]  /*09e0*/  ST.E.64 desc[UR12][R26.64+0x8], R24 ;  /* 0x000008181a007985 */ /* 0x020fe8000c101b0c */
[----:B------:R-:W-:Y:S04]  /*09f0*/  ST.E.64 desc[UR12][R26.64+0x10], RZ ;  /* 0x000010ff1a007985 */ /* 0x000fe8000c101b0c */
[----:B0-----:R-:W5:Y:S04]  /*0a00*/  LDG.E.64 R14, desc[UR12][R2.64] ;  /* 0x0000000c020e7981 */ /* 0x001f68000c1e1b00 */
[----:B-----5:R0:W-:Y:S04]  /*0a10*/  ST.E.64 desc[UR12][R26.64+0x10], R14 ;  /* 0x0000100e1a007985 */ /* 0x0201e8000c101b0c */
[----:B------:R5:W-:Y:S04]  /*0a20*/  STG.E.64 desc[UR12][R2.64], R26 ;  /* 0x0000001a02007986 */ /* 0x000be8000c101b0c */
[----:B-1----:R-:W4:Y:S04]  /*0a30*/  LDG.E.64 R16, desc[UR12][R6.64+-0x10] ;  /* 0xfffff00c06107981 */ /* 0x002f28000c1e1b00 */
[----:B--2---:R-:W4:Y:S04]  /*0a40*/  LDG.E.64 R20, desc[UR12][R8.64+-0x10] ;  /* 0xfffff00c08147981 */ /* 0x004f28000c1e1b00 */
[----:B---3--:R-:W2:Y:S04]  /*0a50*/  LDG.E.64 R18, desc[UR12][R10.64+-0x10] ;  /* 0xfffff00c0a127981 */ /* 0x008ea8000c1e1b00 */
[----:B----4-:R1:W-:Y:S04]  /*0a60*/  ST.E.64 desc[UR12][R20.64], R16 ;  /* 0x0000001014007985 */ /* 0x0103e8000c101b0c */
[----:B--2---:R2:W-:Y:S04]  /*0a70*/  ST.E.64 desc[UR12][R20.64+0x8], R18 ;  /* 0x0000081214007985 */ /* 0x0045e8000c101b0c */
[----:B------:R-:W-:Y:S04]  /*0a80*/  ST.E.64 desc[UR12][R20.64+0x10], RZ ;  /* 0x000010ff14007985 */ /* 0x000fe8000c101b0c */
[----:B------:R-:W3:Y:S04]  /*0a90*/  LDG.E.64 R22, desc[UR12][R2.64] ;  /* 0x0000000c02167981 */ /* 0x000ee8000c1e1b00 */
[----:B---3--:R3:W-:Y:S04]  /*0aa0*/  ST.E.64 desc[UR12][R20.64+0x10], R22 ;  /* 0x0000101614007985 */ /* 0x0087e8000c101b0c */
[----:B------:R4:W-:Y:S04]  /*0ab0*/  STG.E.64 desc[UR12][R2.64], R20 ;  /* 0x0000001402007986 */ /* 0x0009e8000c101b0c */
[----:B0-----:R-:W2:Y:S04]  /*0ac0*/  LDG.E.64 R14, desc[UR12][R6.64+-0x8] ;  /* 0xfffff80c060e7981 */ /* 0x001ea8000c1e1b00 */
[----:B-----5:R-:W2:Y:S04]  /*0ad0*/  LDG.E.64 R26, desc[UR12][R8.64+-0x8] ;  /* 0xfffff80c081a7981 */ /* 0x020ea8000c1e1b00 */
[----:B------:R-:W5:Y:S04]  /*0ae0*/  LDG.E.64 R24, desc[UR12][R10.64+-0x8] ;  /* 0xfffff80c0a187981 */ /* 0x000f68000c1e1b00 */
[----:B--2---:R0:W-:Y:S04]  /*0af0*/  ST.E.64 desc[UR12][R26.64], R14 ;  /* 0x0000000e1a007985 */ /* 0x0041e8000c101b0c */
[----:B-----5:R-:W-:Y:S04]  /*0b00*/  ST.E.64 desc[UR12][R26.64+0x8], R24 ;  /* 0x000008181a007985 */ /* 0x020fe8000c101b0c */
[----:B------:R-:W-:Y:S04]  /*0b10*/  ST.E.64 desc[UR12][R26.64+0x10], RZ ;  /* 0x000010ff1a007985 */ /* 0x000fe8000c101b0c */
[----:B-1----:R-:W2:Y:S04]  /*0b20*/  LDG.E.64 R16, desc[UR12][R2.64] ;  /* 0x0000000c02107981 */ /* 0x002ea8000c1e1b00 */
[----:B--2---:R1:W-:Y:S04]  /*0b30*/  ST.E.64 desc[UR12][R26.64+0x10], R16 ;  /* 0x000010101a007985 */ /* 0x0043e8000c101b0c */
[----:B------:R2:W-:Y:S04]  /*0b40*/  STG.E.64 desc[UR12][R2.64], R26 ;  /* 0x0000001a02007986 */ /* 0x0005e8000c101b0c */
[----:B------:R-:W5:Y:S04]  /*0b50*/  LDG.E.64 R18, desc[UR12][R6.64] ;  /* 0x0000000c06127981 */ /* 0x000f68000c1e1b00 */
[----:B---3--:R-:W5:Y:S04]  /*0b60*/  LDG.E.64 R22, desc[UR12][R8.64] ;  /* 0x0000000c08167981 */ /* 0x008f68000c1e1b00 */
[----:B----4-:R-:W3:Y:S04]  /*0b70*/  LDG.E.64 R20, desc[UR12][R10.64] ;  /* 0x0000000c0a147981 */ /* 0x010ee8000c1e1b00 */
[----:B-----5:R4:W-:Y:S04]  /*0b80*/  ST.E.64 desc[UR12][R22.64], R18 ;  /* 0x0000001216007985 */ /* 0x0209e8000c101b0c */
[----:B---3--:R-:W-:Y:S04]  /*0b90*/  ST.E.64 desc[UR12][R22.64+0x8], R20 ;  /* 0x0000081416007985 */ /* 0x008fe8000c101b0c */
[----:B------:R-:W-:Y:S04]  /*0ba0*/  ST.E.64 desc[UR12][R22.64+0x10], RZ ;  /* 0x000010ff16007985 */ /* 0x000fe8000c101b0c */
[----:B0-----:R-:W3:Y:S04]  /*0bb0*/  LDG.E.64 R14, desc[UR12][R2.64] ;  /* 0x0000000c020e7981 */ /* 0x001ee8000c1e1b00 */
[----:B---3--:R0:W-:Y:S04]  /*0bc0*/  ST.E.64 desc[UR12][R22.64+0x10], R14 ;  /* 0x0000100e16007985 */ /* 0x0081e8000c101b0c */
[----:B------:R3:W-:Y:S04]  /*0bd0*/  STG.E.64 desc[UR12][R2.64], R22 ;  /* 0x0000001602007986 */ /* 0x0007e8000c101b0c */
[----:B-1----:R-:W5:Y:S04]  /*0be0*/  LDG.E.64 R16, desc[UR12][R6.64+0x8] ;  /* 0x0000080c06107981 */ /* 0x002f68000c1e1b00 */
[----:B--2---:R-:W5:Y:S04]  /*0bf0*/  LDG.E.64 R26, desc[UR12][R8.64+0x8] ;  /* 0x0000080c081a7981 */ /* 0x004f68000c1e1b00 */
[----:B------:R-:W2:Y:S04]  /*0c00*/  LDG.E.64 R24, desc[UR12][R10.64+0x8] ;  /* 0x0000080c0a187981 */ /* 0x000ea8000c1e1b00 */
[----:B-----5:R1:W-:Y:S04]  /*0c10*/  ST.E.64 desc[UR12][R26.64], R16 ;  /* 0x000000101a007985 */ /* 0x0203e8000c101b0c */
[----:B--2---:R-:W-:Y:S04]  /*0c20*/  ST.E.64 desc[UR12][R26.64+0x8], R24 ;  /* 0x000008181a007985 */ /* 0x004fe8000c101b0c */
[----:B------:R-:W-:Y:S04]  /*0c30*/  ST.E.64 desc[UR12][R26.64+0x10], RZ ;  /* 0x000010ff1a007985 */ /* 0x000fe8000c101b0c */
[----:B----4-:R-:W2:Y:S04]  /*0c40*/  LDG.E.64 R18, desc[UR12][R2.64] ;  /* 0x0000000c02127981 */ /* 0x010ea8000c1e1b00 */
[----:B--2---:R2:W-:Y:S04]  /*0c50*/  ST.E.64 desc[UR12][R26.64+0x10], R18 ;  /* 0x000010121a007985 */ /* 0x0045e8000c101b0c */
[----:B------:R4:W-:Y:S04]  /*0c60*/  STG.E.64 desc[UR12][R2.64], R26 ;  /* 0x0000001a02007986 */ /* 0x0009e8000c101b0c */
[----:B0-----:R-:W5:Y:S04]  /*0c70*/  LDG.E.64 R14, desc[UR12][R6.64+0x10] ;  /* 0x0000100c060e7981 */ /* 0x001f68000c1e1b00 */
[----:B---3--:R-:W5:Y:S04]  /*0c80*/  LDG.E.64 R22, desc[UR12][R8.64+0x10] ;  /* 0x0000100c08167981 */ /* 0x008f68000c1e1b00 */
[----:B------:R-:W3:Y:S04]  /*0c90*/  LDG.E.64 R20, desc[UR12][R10.64+0x10] ;  /* 0x0000100c0a147981 */ /* 0x000ee8000c1e1b00 */
[----:B-----5:R0:W-:Y:S04]  /*0ca0*/  ST.E.64 desc[UR12][R22.64], R14 ;  /* 0x0000000e16007985 */ /* 0x0201e8000c101b0c */
[----:B---3--:R3:W-:Y:S04]  /*0cb0*/  ST.E.64 desc[UR12][R22.64+0x8], R20 ;  /* 0x0000081416007985 */ /* 0x0087e8000c101b0c */
[----:B------:R3:W-:Y:S04]  /*0cc0*/  ST.E.64 desc[UR12][R22.64+0x10], RZ ;  /* 0x000010ff16007985 */ /* 0x0007e8000c101b0c */
[----:B-1----:R-:W5:Y:S04]  /*0cd0*/  LDG.E.64 R16, desc[UR12][R2.64] ;  /* 0x0000000c02107981 */ /* 0x002f68000c1e1b00 */
[----:B-----5:R3:W-:Y:S04]  /*0ce0*/  ST.E.64 desc[UR12][R22.64+0x10], R16 ;  /* 0x0000101016007985 */ /* 0x0207e8000c101b0c */
[----:B------:R3:W-:Y:S04]  /*0cf0*/  STG.E.64 desc[UR12][R2.64], R22 ;  /* 0x0000001602007986 */ /* 0x0007e8000c101b0c */
[----:B--2---:R-:W2:Y:S04]  /*0d00*/  LDG.E.64 R18, desc[UR12][R6.64+0x18] ;  /* 0x0000180c06127981 */ /* 0x004ea8000c1e1b00 */
[----:B----4-:R-:W2:Y:S04]  /*0d10*/  LDG.E.64 R26, desc[UR12][R8.64+0x18] ;  /* 0x0000180c081a7981 */ /* 0x010ea8000c1e1b00 */
[----:B------:R-:W4:Y:S01]  /*0d20*/  LDG.E.64 R24, desc[UR12][R10.64+0x18] ;  /* 0x0000180c0a187981 */ /* 0x000f22000c1e1b00 */
[----:B------:R-:W-:-:S04]  /*0d30*/  IADD3 R13, P1, PT, R13, -0x8, RZ ;  /* 0xfffffff80d0d7810 */ /* 0x000fc80007f3e0ff */
[----:B------:R-:W-:Y:S02]  /*0d40*/  IADD3.X R12, PT, PT, R12, -0x1, RZ, P1, !PT ;  /* 0xffffffff0c0c7810 */ /* 0x000fe40000ffe4ff */
[----:B------:R-:W-:Y:S01]  /*0d50*/  ISETP.NE.U32.AND P1, PT, R13, RZ, PT ;  /* 0x000000ff0d00720c */ /* 0x000fe20003f25070 */
[----:B--2---:R3:W-:Y:S04]  /*0d60*/  ST.E.64 desc[UR12][R26.64], R18 ;  /* 0x000000121a007985 */ /* 0x0047e8000c101b0c */
[----:B----4-:R3:W-:Y:S04]  /*0d70*/  ST.E.64 desc[UR12][R26.64+0x8], R24 ;  /* 0x000008181a007985 */ /* 0x0107e8000c101b0c */
[----:B------:R3:W-:Y:S04]  /*0d80*/  ST.E.64 desc[UR12][R26.64+0x10], RZ ;  /* 0x000010ff1a007985 */ /* 0x0007e8000c101b0c */
[----:B0-----:R-:W2:Y:S01]  /*0d90*/  LDG.E.64 R14, desc[UR12][R2.64] ;  /* 0x0000000c020e7981 */ /* 0x001ea2000c1e1b00 */
[----:B------:R-:W-:Y:S01]  /*0da0*/  ISETP.NE.AND.EX P1, PT, R12, RZ, PT, P1 ;  /* 0x000000ff0c00720c */ /* 0x000fe20003f25310 */
[----:B------:R-:W-:Y:S01]  /*0db0*/  UIADD3 UR4, UP0, UPT, UR4, 0x8, URZ ;  /* 0x0000000804047890 */ /* 0x000fe2000ff1e0ff */
[----:B------:R-:W-:-:S02]  /*0dc0*/  IADD3 R5, P2, PT, R5, 0x8, RZ ;  /* 0x0000000805057810 */ /* 0x000fc40007f5e0ff */
[----:B------:R-:W-:Y:S01]  /*0dd0*/  IADD3 R8, P3, PT, R8, 0x40, RZ ;  /* 0x0000004008087810 */ /* 0x000fe20007f7e0ff */
[----:B------:R-:W-:Y:S01]  /*0de0*/  UIADD3.X UR5, UPT, UPT, URZ, UR5, URZ, UP0, !UPT ;  /* 0x00000005ff057290 */ /* 0x000fe200087fe4ff */
[----:B------:R-:W-:Y:S01]  /*0df0*/  IADD3 R6, P4, PT, R6, 0x40, RZ ;  /* 0x0000004006067810 */ /* 0x000fe20007f9e0ff */
[----:B------:R-:W-:Y:S01]  /*0e00*/  IMAD.X R0, RZ, RZ, R0, P2 ;  /* 0x000000ffff007224 */ /* 0x000fe200010e0600 */
[----:B------:R-:W-:Y:S01]  /*0e10*/  IADD3 R10, P5, PT, R10, 0x40, RZ ;  /* 0x000000400a0a7810 */ /* 0x000fe20007fbe0ff */
[----:B------:R-:W-:Y:S02]  /*0e20*/  IMAD.X R9, RZ, RZ, R9, P3 ;  /* 0x000000ffff097224 */ /* 0x000fe400018e0609 */
[----:B------:R-:W-:Y:S02]  /*0e30*/  IMAD.X R7, RZ, RZ, R7, P4 ;  /* 0x000000ffff077224 */ /* 0x000fe400020e0607 */
[----:B------:R-:W-:Y:S01]  /*0e40*/  IMAD.X R11, RZ, RZ, R11, P5 ;  /* 0x000000ffff0b7224 */ /* 0x000fe200028e060b */
[----:B--2---:R3:W-:Y:S04]  /*0e50*/  ST.E.64 desc[UR12][R26.64+0x10], R14 ;  /* 0x0000100e1a007985 */ /* 0x0047e8000c101b0c */
[----:B------:R3:W-:Y:S01]  /*0e60*/  STG.E.64 desc[UR12][R2.64], R26 ;  /* 0x0000001a02007986 */ /* 0x0007e2000c101b0c */
[----:B------:R-:W-:Y:S05]  /*0e70*/  @P1 BRA `(.L_x_9) ;  /* 0xfffffff800a41947 */ /* 0x000fea000383ffff */
.L_x_8:
[----:B------:R-:W-:Y:S05]  /*0e80*/  @!P0 BRA `(.L_x_7) ;  /* 0x0000000400ec8947 */ /* 0x000fea0003800000 */
[----:B------:R-:W-:Y:S02]  /*0e90*/  ISETP.GE.U32.AND P0, PT, R28, 0x4, PT ;  /* 0x000000041c00780c */ /* 0x000fe40003f06070 */
[----:B---3--:R-:W-:Y:S02]  /*0ea0*/  LOP3.LUT R26, R4, 0x3, RZ, 0xc0, !PT ;  /* 0x00000003041a7812 */ /* 0x008fe400078ec0ff */
[----:B------:R-:W-:Y:S02]  /*0eb0*/  ISETP.GE.U32.AND.EX P0, PT, RZ, RZ, PT, P0 ;  /* 0x000000ffff00720c */ /* 0x000fe40003f06100 */
[----:B------:R-:W-:-:S04]  /*0ec0*/  ISETP.NE.U32.AND P1, PT, R26, RZ, PT ;  /* 0x000000ff1a00720c */ /* 0x000fc80003f25070 */
[----:B------:R-:W-:-:S07]  /*0ed0*/  ISETP.NE.AND.EX P1, PT, RZ, RZ, PT, P1 ;  /* 0x000000ffff00720c */ /* 0x000fce0003f25310 */
[----:B------:R-:W-:Y:S06]  /*0ee0*/  @!P0 BRA `(.L_x_10) ;  /* 0x0000000000d08947 */ /* 0x000fec0003800000 */
[----:B------:R-:W0:Y:S01]  /*0ef0*/  LDCU.64 UR8, c[0x0][0x3a0] ;  /* 0x00007400ff0877ac */ /* 0x000e220008000a00 */
[C---:B------:R-:W-:Y:S01]  /*0f00*/  IMAD.SHL.U32 R6, R5.reuse, 0x8, RZ ;  /* 0x0000000805067824 */ /* 0x040fe200078e00ff */
[----:B------:R-:W-:Y:S01]  /*0f10*/  SHF.L.U64.HI R7, R5, 0x3, R0 ;  /* 0x0000000305077819 */ /* 0x000fe20000010200 */
[----:B------:R-:W1:Y:S01]  /*0f20*/  LDCU.128 UR16, c[0x0][0x390] ;  /* 0x00007200ff1077ac */ /* 0x000e620008000c00 */
[----:B0-----:R-:W-:-:S04]  /*0f30*/  ULEA UR8, UP0, UR4, UR8, 0x3 ;  /* 0x0000000804087291 */ /* 0x001fc8000f8018ff */
[----:B------:R-:W-:Y:S01]  /*0f40*/  ULEA.HI.X UR9, UR4, UR9, UR5, 0x3, UP0 ;  /* 0x0000000904097291 */ /* 0x000fe200080f1c05 */
[C---:B-1----:R-:W-:Y:S01]  /*0f50*/  IADD3 R10, P0, PT, R6.reuse, UR16, RZ ;  /* 0x00000010060a7c10 */ /* 0x042fe2000ff1e0ff */
[----:B------:R-:W-:Y:S01]  /*0f60*/  IMAD.U32 R8, RZ, RZ, UR8 ;  /* 0x00000008ff087e24 */ /* 0x000fe2000f8e00ff */
[----:B------:R-:W-:Y:S02]  /*0f70*/  IADD3 R6, P2, PT, R6, UR18, RZ ;  /* 0x0000001206067c10 */ /* 0x000fe4000ff5e0ff */
[C---:B------:R-:W-:Y:S01]  /*0f80*/  IADD3.X R11, PT, PT, R7.reuse, UR17, RZ, P0, !PT ;  /* 0x00000011070b7c10 */ /* 0x040fe200087fe4ff */
[----:B------:R-:W-:Y:S01]  /*0f90*/  IMAD.U32 R9, RZ, RZ, UR9 ;  /* 0x00000009ff097e24 */ /* 0x000fe2000f8e00ff */
[----:B------:R-:W-:-:S03]  /*0fa0*/  IADD3.X R7, PT, PT, R7, UR19, RZ, P2, !PT ;  /* 0x0000001307077c10 */ /* 0x000fc600097fe4ff */
[----:B------:R-:W2:Y:S04]  /*0fb0*/  LDG.E.64 R12, desc[UR12][R10.64] ;  /* 0x0000000c0a0c7981 */ /* 0x000ea8000c1e1b00 */
        /* <DEDUP_REMOVED lines=22> */
[----:B------:R2:W-:Y:S04]  /*1120*/  ST.E.64 desc[UR12][R18.64+0x10], RZ ;  /* 0x000010ff12007985 */ /* 0x0005e8000c101b0c */
[----:B------:R-:W3:Y:S04]  /*1130*/  LDG.E.64 R20, desc[UR12][R2.64] ;  /* 0x0000000c02147981 */ /* 0x000ee8000c1e1b00 */
[----:B---3--:R2:W-:Y:S04]  /*1140*/  ST.E.64 desc[UR12][R18.64+0x10], R20 ;  /* 0x0000101412007985 */ /* 0x0085e8000c101b0c */
[----:B------:R2:W-:Y:S04]  /*1150*/  STG.E.64 desc[UR12][R2.64], R18 ;  /* 0x0000001202007986 */ /* 0x0005e8000c101b0c */
[----:B0-----:R-:W3:Y:S04]  /*1160*/  LDG.E.64 R12, desc[UR12][R10.64+0x18] ;  /* 0x0000180c0a0c7981 */ /* 0x001ee8000c1e1b00 */
[----:B-----5:R-:W3:Y:S04]  /*1170*/  LDG.E.64 R24, desc[UR12][R8.64+0x18] ;  /* 0x0000180c08187981 */ /* 0x020ee8000c1e1b00 */
[----:B------:R-:W4:Y:S04]  /*1180*/  LDG.E.64 R22, desc[UR12][R6.64+0x18] ;  /* 0x0000180c06167981 */ /* 0x000f28000c1e1b00 */
[----:B---3--:R2:W-:Y:S04]  /*1190*/  ST.E.64 desc[UR12][R24.64], R12 ;  /* 0x0000000c18007985 */ /* 0x0085e8000c101b0c */
[----:B----4-:R2:W-:Y:S04]  /*11a0*/  ST.E.64 desc[UR12][R24.64+0x8], R22 ;  /* 0x0000081618007985 */ /* 0x0105e8000c101b0c */
[----:B------:R2:W-:Y:S04]  /*11b0*/  ST.E.64 desc[UR12][R24.64+0x10], RZ ;  /* 0x000010ff18007985 */ /* 0x0005e8000c101b0c */
[----:B-1----:R-:W3:Y:S01]  /*11c0*/  LDG.E.64 R14, desc[UR12][R2.64] ;  /* 0x0000000c020e7981 */ /* 0x002ee2000c1e1b00 */
[----:B------:R-:W-:Y:S01]  /*11d0*/  IADD3 R5, P0, PT, R5, 0x4, RZ ;  /* 0x0000000405057810 */ /* 0x000fe20007f1e0ff */
[----:B------:R-:W-:-:S04]  /*11e0*/  UIADD3 UR4, UP0, UPT, UR4, 0x4, URZ ;  /* 0x0000000404047890 */ /* 0x000fc8000ff1e0ff */
[----:B------:R-:W-:Y:S01]  /*11f0*/  IMAD.X R0, RZ, RZ, R0, P0 ;  /* 0x000000ffff007224 */ /* 0x000fe200000e0600 */
[----:B------:R-:W-:Y:S01]  /*1200*/  UIADD3.X UR5, UPT, UPT, URZ, UR5, URZ, UP0, !UPT ;  /* 0x00000005ff057290 */ /* 0x000fe200087fe4ff */
[----:B---3--:R2:W-:Y:S04]  /*1210*/  ST.E.64 desc[UR12][R24.64+0x10], R14 ;  /* 0x0000100e18007985 */ /* 0x0085e8000c101b0c */
[----:B------:R2:W-:Y:S07]  /*1220*/  STG.E.64 desc[UR12][R2.64], R24 ;  /* 0x0000001802007986 */ /* 0x0005ee000c101b0c */
.L_x_10:
[----:B------:R-:W-:Y:S05]  /*1230*/  @!P1 BRA `(.L_x_7) ;  /* 0x0000000400009947 */ /* 0x000fea0003800000 */
[----:B------:R-:W-:Y:S02]  /*1240*/  ISETP.NE.U32.AND P0, PT, R26, 0x1, PT ;  /* 0x000000011a00780c */ /* 0x000fe40003f05070 */
[----:B------:R-:W-:Y:S02]  /*1250*/  LOP3.LUT R4, R4, 0x1, RZ, 0xc0, !PT ;  /* 0x0000000104047812 */ /* 0x000fe400078ec0ff */
[----:B------:R-:W-:Y:S02]  /*1260*/  ISETP.NE.AND.EX P0, PT, RZ, RZ, PT, P0 ;  /* 0x000000ffff00720c */ /* 0x000fe40003f05300 */
[----:B------:R-:W-:-:S04]  /*1270*/  ISETP.NE.U32.AND P1, PT, R4, 0x1, PT ;  /* 0x000000010400780c */ /* 0x000fc80003f25070 */
[----:B------:R-:W-:-:S07]  /*1280*/  ISETP.NE.U32.AND.EX P1, PT, RZ, RZ, PT, P1 ;  /* 0x000000ffff00720c */ /* 0x000fce0003f25110 */
[----:B------:R-:W-:Y:S06]  /*1290*/  @!P0 BRA `(.L_x_11) ;  /* 0x0000000000888947 */ /* 0x000fec0003800000 */
[----:B------:R-:W0:Y:S01]  /*12a0*/  LDCU.64 UR8, c[0x0][0x3a0] ;  /* 0x00007400ff0877ac */ /* 0x000e220008000a00 */
[C---:B--2---:R-:W-:Y:S01]  /*12b0*/  IMAD.SHL.U32 R22, R5.reuse, 0x8, RZ ;  /* 0x0000000805167824 */ /* 0x044fe200078e00ff */
        /* <DEDUP_REMOVED lines=15> */
[----:B------:R1:W-:Y:S04]  /*13b0*/  ST.E.64 desc[UR12][R10.64+0x10], RZ ;  /* 0x000010ff0a007985 */ /* 0x0003e8000c101b0c */
[----:B------:R-:W2:Y:S04]  /*13c0*/  LDG.E.64 R12, desc[UR12][R2.64] ;  /* 0x0000000c020c7981 */ /* 0x000ea8000c1e1b00 */
[----:B--2---:R1:W-:Y:S04]  /*13d0*/  ST.E.64 desc[UR12][R10.64+0x10], R12 ;  /* 0x0000100c0a007985 */ /* 0x0043e8000c101b0c */
[----:B------:R1:W-:Y:S04]  /*13e0*/  STG.E.64 desc[UR12][R2.64], R10 ;  /* 0x0000000a02007986 */ /* 0x0003e8000c101b0c */
[----:B------:R-:W2:Y:S04]  /*13f0*/  LDG.E.64 R14, desc[UR12][R20.64+0x8] ;  /* 0x0000080c140e7981 */ /* 0x000ea8000c1e1b00 */
[----:B------:R-:W2:Y:S04]  /*1400*/  LDG.E.64 R18, desc[UR12][R24.64+0x8] ;  /* 0x0000080c18127981 */ /* 0x000ea8000c1e1b00 */
[----:B------:R-:W3:Y:S04]  /*1410*/  LDG.E.64 R16, desc[UR12][R22.64+0x8] ;  /* 0x0000080c16107981 */ /* 0x000ee8000c1e1b00 */
[----:B--2---:R1:W-:Y:S04]  /*1420*/  ST.E.64 desc[UR12][R18.64], R14 ;  /* 0x0000000e12007985 */ /* 0x0043e8000c101b0c */
[----:B---3--:R1:W-:Y:S04]  /*1430*/  ST.E.64 desc[UR12][R18.64+0x8], R16 ;  /* 0x0000081012007985 */ /* 0x0083e8000c101b0c */
[----:B------:R1:W-:Y:S04]  /*1440*/  ST.E.64 desc[UR12][R18.64+0x10], RZ ;  /* 0x000010ff12007985 */ /* 0x0003e8000c101b0c */
[----:B0-----:R-:W2:Y:S01]  /*1450*/  LDG.E.64 R6, desc[UR12][R2.64] ;  /* 0x0000000c02067981 */ /* 0x001ea2000c1e1b00 */
[----:B------:R-:W-:Y:S01]  /*1460*/  IADD3 R5, P0, PT, R5, 0x2, RZ ;  /* 0x0000000205057810 */ /* 0x000fe20007f1e0ff */
[----:B------:R-:W-:-:S04]  /*1470*/  UIADD3 UR4, UP0, UPT, UR4, 0x2, URZ ;  /* 0x0000000204047890 */ /* 0x000fc8000ff1e0ff */
[----:B------:R-:W-:Y:S01]  /*1480*/  IMAD.X R0, RZ, RZ, R0, P0 ;  /* 0x000000ffff007224 */ /* 0x000fe200000e0600 */
[----:B------:R-:W-:Y:S01]  /*1490*/  UIADD3.X UR5, UPT, UPT, URZ, UR5, URZ, UP0, !UPT ;  /* 0x00000005ff057290 */ /* 0x000fe200087fe4ff */
[----:B--2---:R1:W-:Y:S04]  /*14a0*/  ST.E.64 desc[UR12][R18.64+0x10], R6 ;  /* 0x0000100612007985 */ /* 0x0043e8000c101b0c */
[----:B------:R1:W-:Y:S07]  /*14b0*/  STG.E.64 desc[UR12][R2.64], R18 ;  /* 0x0000001202007986 */ /* 0x0003ee000c101b0c */
.L_x_11:
[----:B------:R-:W-:Y:S05]  /*14c0*/  @P1 BRA `(.L_x_7) ;  /* 0x00000000005c1947 */ /* 0x000fea0003800000 */
[----:B------:R-:W0:Y:S01]  /*14d0*/  LDCU.64 UR8, c[0x0][0x3a0] ;  /* 0x00007400ff0877ac */ /* 0x000e220008000a00 */
[C---:B-1----:R-:W-:Y:S01]  /*14e0*/  IMAD.SHL.U32 R6, R5.reuse, 0x8, RZ ;  /* 0x0000000805067824 */ /* 0x042fe200078e00ff */
        /* <DEDUP_REMOVED lines=9> */
[----:B------:R-:W-:-:S04]  /*1580*/  IADD3.X R7, PT, PT, R0, UR19, RZ, P1, !PT ;  /* 0x0000001300077c10 */ /* 0x000fc80008ffe4ff */
[----:B------:R-:W3:Y:S04]  /*1590*/  LDG.E.64 R4, desc[UR12][R4.64] ;  /* 0x0000000c04047981 */ /* 0x000ee8000c1e1b00 */
[----:B------:R-:W3:Y:S04]  /*15a0*/  LDG.E.64 R8, desc[UR12][R8.64] ;  /* 0x0000000c08087981 */ /* 0x000ee8000c1e1b00 */
[----:B------:R-:W4:Y:S04]  /*15b0*/  LDG.E.64 R6, desc[UR12][R6.64] ;  /* 0x0000000c06067981 */ /* 0x000f28000c1e1b00 */
[----:B---3--:R0:W-:Y:S04]  /*15c0*/  ST.E.64 desc[UR12][R8.64], R4 ;  /* 0x0000000408007985 */ /* 0x0081e8000c101b0c */
[----:B----4-:R0:W-:Y:S04]  /*15d0*/  ST.E.64 desc[UR12][R8.64+0x8], R6 ;  /* 0x0000080608007985 */ /* 0x0101e8000c101b0c */
[----:B------:R0:W-:Y:S04]  /*15e0*/  ST.E.64 desc[UR12][R8.64+0x10], RZ ;  /* 0x000010ff08007985 */ /* 0x0001e8000c101b0c */
[----:B------:R-:W3:Y:S01]  /*15f0*/  LDG.E.64 R10, desc[UR12][R2.64] ;  /* 0x0000000c020a7981 */ /* 0x000ee2000c1e1b00 */
[----:B------:R-:W-:-:S04]  /*1600*/  UIADD3 UR4, UP0, UPT, UR4, 0x1, URZ ;  /* 0x0000000104047890 */ /* 0x000fc8000ff1e0ff */
[----:B------:R-:W-:Y:S01]  /*1610*/  UIADD3.X UR5, UPT, UPT, URZ, UR5, URZ, UP0, !UPT ;  /* 0x00000005ff057290 */ /* 0x000fe200087fe4ff */
[----:B---3--:R0:W-:Y:S04]  /*1620*/  ST.E.64 desc[UR12][R8.64+0x10], R10 ;  /* 0x0000100a08007985 */ /* 0x0081e8000c101b0c */
[----:B------:R0:W-:Y:S07]  /*1630*/  STG.E.64 desc[UR12][R2.64], R8 ;  /* 0x0000000802007986 */ /* 0x0001ee000c101b0c */
.L_x_7:
[----:B0123--:R-:W0:Y:S02]  /*1640*/  LDC.64 R2, c[0x0][0x380] ;  /* 0x0000e000ff027b82 */ /* 0x00fe240000000a00 */
[----:B0-----:R-:W-:-:S04]  /*1650*/  ISETP.NE.U32.AND P0, PT, R2, UR6, PT ;  /* 0x0000000602007c0c */ /* 0x001fc8000bf05070 */
[----:B------:R-:W-:-:S13]  /*1660*/  ISETP.NE.AND.EX P0, PT, R3, UR7, PT, P0 ;  /* 0x0000000703007c0c */ /* 0x000fda000bf05300 */
[----:B------:R-:W-:Y:S05]  /*1670*/  @!P0 EXIT ;  /* 0x000000000000894d */ /* 0x000fea0003800000 */
[----:B------:R-:W-:Y:S05]  /*1680*/  BRA `(.L_x_12) ;  /* 0xffffffec00e07947 */ /* 0x000fea000383ffff */
.L_x_13:
        /* <DEDUP_REMOVED lines=15> */
.L_x_28:


//--------------------- .text._Z23generateAdjListParallelxPxS_S_PP4NodeS2_ --------------------------
	.section	.text._Z23generateAdjListParallelxPxS_S_PP4NodeS2_,"ax",@progbits
	.align	128
        .global         _Z23generateAdjListParallelxPxS_S_PP4NodeS2_
        .type           _Z23generateAdjListParallelxPxS_S_PP4NodeS2_,@function
        .size           _Z23generateAdjListParallelxPxS_S_PP4NodeS2_,(.L_x_29 - _Z23generateAdjListParallelxPxS_S_PP4NodeS2_)
        .other          _Z23generateAdjListParallelxPxS_S_PP4NodeS2_,@"STO_CUDA_ENTRY STV_DEFAULT"
_Z23generateAdjListParallelxPxS_S_PP4NodeS2_:
.text._Z23generateAdjListParallelxPxS_S_PP4NodeS2_:
[----:B------:R-:W-:Y:S01]  /*0000*/  LDC R1, c[0x0][0x37c] ;  /* 0x0000df00ff017b82 */ /* 0x000fe20000000800 */
[----:B------:R-:W0:Y:S07]  /*0010*/  S2R R3, SR_TID.X ;  /* 0x0000000000037919 */ /* 0x000e2e0000002100 */
[----:B------:R-:W0:Y:S01]  /*0020*/  S2UR UR4, SR_CTAID.X ;  /* 0x00000000000479c3 */ /* 0x000e220000002500 */
[----:B------:R-:W1:Y:S07]  /*0030*/  LDCU.64 UR6, c[0x0][0x380] ;  /* 0x00007000ff0677ac */ /* 0x000e6e0008000a00 */
[----:B------:R-:W0:Y:S02]  /*0040*/  LDC R0, c[0x0][0x360] ;  /* 0x0000d800ff007b82 */ /* 0x000e240000000800 */
[----:B0-----:R-:W-:-:S05]  /*0050*/  IMAD R0, R0, UR4, R3 ;  /* 0x0000000400007c24 */ /* 0x001fca000f8e0203 */
[----:B-1----:R-:W-:-:S04]  /*0060*/  ISETP.GE.U32.AND P0, PT, R0, UR6, PT ;  /* 0x0000000600007c0c */ /* 0x002fc8000bf06070 */
[----:B------:R-:W-:-:S13]  /*0070*/  ISETP.GE.AND.EX P0, PT, RZ, UR7, PT, P0 ;  /* 0x00000007ff007c0c */ /* 0x000fda000bf06300 */
[----:B------:R-:W-:Y:S05]  /*0080*/  @P0 EXIT ;  /* 0x000000000000094d */ /* 0x000fea0003800000 */
[----:B------:R-:W0:Y:S01]  /*0090*/  LDC.64 R2, c[0x0][0x388] ;  /* 0x0000e200ff027b82 */ /* 0x000e220000000a00 */
[----:B------:R-:W1:Y:S01]  /*00a0*/  LDCU.64 UR6, c[0x0][0x3a8] ;  /* 0x00007500ff0677ac */ /* 0x000e620008000a00 */
[C---:B------:R-:W-:Y:S01]  /*00b0*/  IMAD.SHL.U32 R10, R0.reuse, 0x8, RZ ;  /* 0x00000008000a7824 */ /* 0x040fe200078e00ff */
[----:B------:R-:W-:Y:S01]  /*00c0*/  SHF.R.U32.HI R6, RZ, 0x1d, R0 ;  /* 0x0000001dff067819 */ /* 0x000fe20000011600 */
[----:B------:R-:W-:Y:S01]  /*00d0*/  VIADD R7, R0, 0x1 ;  /* 0x0000000100077836 */ /* 0x000fe20000000000 */
[----:B------:R-:W2:Y:S01]  /*00e0*/  LDCU.64 UR8, c[0x0][0x388] ;  /* 0x00007100ff0877ac */ /* 0x000ea20008000a00 */
[----:B------:R-:W3:Y:S01]  /*00f0*/  LDCU.64 UR4, c[0x0][0x358] ;  /* 0x00006b00ff0477ac */ /* 0x000ee20008000a00 */
[C---:B-1----:R-:W-:Y:S02]  /*0100*/  IADD3 R4, P0, PT, R10.reuse, UR6, RZ ;  /* 0x000000060a047c10 */ /* 0x042fe4000ff1e0ff */
[----:B--2---:R-:W-:Y:S01]  /*0110*/  IADD3 R10, P1, PT, R10, UR8, RZ ;  /* 0x000000080a0a7c10 */ /* 0x004fe2000ff3e0ff */
[----:B0-----:R-:W-:Y:S01]  /*0120*/  IMAD.WIDE.U32 R2, R7, 0x8, R2 ;  /* 0x0000000807027825 */ /* 0x001fe200078e0002 */
[----:B------:R-:W-:-:S02]  /*0130*/  IADD3.X R5, PT, PT, R6, UR7, RZ, P0, !PT ;  /* 0x0000000706057c10 */ /* 0x000fc400087fe4ff */
[----:B------:R-:W-:-:S03]  /*0140*/  IADD3.X R11, PT, PT, R6, UR9, RZ, P1, !PT ;  /* 0x00000009060b7c10 */ /* 0x000fc60008ffe4ff */
[----:B---3--:R0:W-:Y:S04]  /*0150*/  STG.E.64 desc[UR4][R4.64], RZ ;  /* 0x000000ff04007986 */ /* 0x0081e8000c101b04 */
[----:B------:R-:W2:Y:S04]  /*0160*/  LDG.E.64 R2, desc[UR4][R2.64] ;  /* 0x0000000402027981 */ /* 0x000ea8000c1e1b00 */
[----:B------:R-:W2:Y:S02]  /*0170*/  LDG.E.64 R10, desc[UR4][R10.64] ;  /* 0x000000040a0a7981 */ /* 0x000ea4000c1e1b00 */
[----:B--2---:R-:W-:-:S04]  /*0180*/  ISETP.GE.U32.AND P0, PT, R10, R2, PT ;  /* 0x000000020a00720c */ /* 0x004fc80003f06070 */
[----:B------:R-:W-:-:S13]  /*0190*/  ISETP.GE.AND.EX P0, PT, R11, R3, PT, P0 ;  /* 0x000000030b00720c */ /* 0x000fda0003f06300 */
[----:B0-----:R-:W-:Y:S05]  /*01a0*/  @P0 EXIT ;  /* 0x000000000000094d */ /* 0x001fea0003800000 */
[----:B------:R-:W-:Y:S01]  /*01b0*/  IMAD.IADD R15, R2, 0x1, -R10 ;  /* 0x00000001020f7824 */ /* 0x000fe200078e0a0a */
[----:B------:R-:W-:Y:S01]  /*01c0*/  IADD3 R0, P2, PT, R10, -R2, RZ ;  /* 0x800000020a007210 */ /* 0x000fe20007f5e0ff */
[----:B------:R-:W-:Y:S01]  /*01d0*/  BSSY.RECONVERGENT B0, `(.L_x_14) ;  /* 0x000002f000007945 */ /* 0x000fe20003800200 */
[----:B------:R-:W-:Y:S02]  /*01e0*/  IMAD.MOV.U32 R7, RZ, RZ, R11 ;  /* 0x000000ffff077224 */ /* 0x000fe400078e000b */
[----:B------:R-:W-:Y:S02]  /*01f0*/  LOP3.LUT R15, R15, 0x3, RZ, 0xc0, !PT ;  /* 0x000000030f0f7812 */ /* 0x000fe400078ec0ff */
[----:B------:R-:W-:Y:S01]  /*0200*/  ISETP.GT.U32.AND P0, PT, R0, -0x4, PT ;  /* 0xfffffffc0000780c */ /* 0x000fe20003f04070 */
[----:B------:R-:W-:Y:S01]  /*0210*/  IMAD.X R0, R11, 0x1, ~R3, P2 ;  /* 0x000000010b007824 */ /* 0x000fe200010e0e03 */
[----:B------:R-:W-:-:S04]  /*0220*/  ISETP.NE.U32.AND P1, PT, R15, RZ, PT ;  /* 0x000000ff0f00720c */ /* 0x000fc80003f25070 */
[----:B------:R-:W-:Y:S02]  /*0230*/  ISETP.NE.AND.EX P1, PT, RZ, RZ, PT, P1 ;  /* 0x000000ffff00720c */ /* 0x000fe40003f25310 */
[----:B------:R-:W-:Y:S01]  /*0240*/  ISETP.GT.U32.AND.EX P0, PT, R0, -0x1, PT, P0 ;  /* 0xffffffff0000780c */ /* 0x000fe20003f04100 */
[----:B------:R-:W-:-:S10]  /*0250*/  IMAD.MOV.U32 R0, RZ, RZ, R10 ;  /* 0x000000ffff007224 */ /* 0x000fd400078e000a */
[----:B------:R-:W-:Y:S05]  /*0260*/  @!P1 BRA `(.L_x_15) ;  /* 0x0000000000949947 */ /* 0x000fea0003800000 */
[----:B------:R-:W0:Y:S01]  /*0270*/  LDCU.128 UR8, c[0x0][0x390] ;  /* 0x00007200ff0877ac */ /* 0x000e220008000c00 */
[C---:B------:R-:W-:Y:S01]  /*0280*/  IMAD.SHL.U32 R6, R10.reuse, 0x8, RZ ;  /* 0x000000080a067824 */ /* 0x040fe200078e00ff */
[C---:B------:R-:W-:Y:S01]  /*0290*/  SHF.L.U64.HI R23, R10.reuse, 0x3, R11 ;  /* 0x000000030a177819 */ /* 0x040fe2000001020b */
[----:B------:R-:W-:Y:S01]  /*02a0*/  IMAD.MOV.U32 R18, RZ, RZ, RZ ;  /* 0x000000ffff127224 */ /* 0x000fe200078e00ff */
[----:B------:R-:W1:Y:S01]  /*02b0*/  LDCU.64 UR6, c[0x0][0x3a0] ;  /* 0x00007400ff0677ac */ /* 0x000e620008000a00 */
[----:B------:R-:W-:-:S05]  /*02c0*/  IADD3 R0, P4, PT, R10, R15, RZ ;  /* 0x0000000f0a007210 */ /* 0x000fca0007f9e0ff */
[----:B------:R-:W-:Y:S01]  /*02d0*/  IMAD.X R7, R11, 0x1, R18, P4 ;  /* 0x000000010b077824 */ /* 0x000fe200020e0612 */
[C---:B0-----:R-:W-:Y:S02]  /*02e0*/  IADD3 R8, P2, PT, R6.reuse, UR10, RZ ;  /* 0x0000000a06087c10 */ /* 0x041fe4000ff5e0ff */
[C---:B------:R-:W-:Y:S02]  /*02f0*/  IADD3 R14, P3, PT, R6.reuse, UR8, RZ ;  /* 0x00000008060e7c10 */ /* 0x040fe4000ff7e0ff */
[----:B-1----:R-:W-:Y:S02]  /*0300*/  IADD3 R6, P1, PT, R6, UR6, RZ ;  /* 0x0000000606067c10 */ /* 0x002fe4000ff3e0ff */
[C---:B------:R-:W-:Y:S02]  /*0310*/  IADD3.X R9, PT, PT, R23.reuse, UR11, RZ, P2, !PT ;  /* 0x0000000b17097c10 */ /* 0x040fe400097fe4ff */
[C---:B------:R-:W-:Y:S02]  /*0320*/  IADD3.X R19, PT, PT, R23.reuse, UR9, RZ, P3, !PT ;  /* 0x0000000917137c10 */ /* 0x040fe40009ffe4ff */
[----:B------:R-:W-:-:S07]  /*0330*/  IADD3.X R23, PT, PT, R23, UR7, RZ, P1, !PT ;  /* 0x0000000717177c10 */ /* 0x000fce0008ffe4ff */
.L_x_16:
[----:B0-----:R-:W-:Y:S01]  /*0340*/  IMAD.MOV.U32 R10, RZ, RZ, R14 ;  /* 0x000000ffff0a7224 */ /* 0x001fe200078e000e */
[----:B------:R-:W2:Y:S01]  /*0350*/  LDG.E.64 R16, desc[UR4][R8.64] ;  /* 0x0000000408107981 */ /* 0x000ea2000c1e1b00 */
[----:B------:R-:W-:Y:S02]  /*0360*/  IMAD.MOV.U32 R11, RZ, RZ, R19 ;  /* 0x000000ffff0b7224 */ /* 0x000fe400078e0013 */
[----:B------:R-:W-:Y:S02]  /*0370*/  IMAD.MOV.U32 R12, RZ, RZ, R6 ;  /* 0x000000ffff0c7224 */ /* 0x000fe400078e0006 */
[----:B------:R-:W-:Y:S02]  /*0380*/  IMAD.MOV.U32 R13, RZ, RZ, R23 ;  /* 0x000000ffff0d7224 */ /* 0x000fe400078e0017 */
[----:B------:R-:W3:Y:S04]  /*0390*/  LDG.E.64 R10, desc[UR4][R10.64] ;  /* 0x000000040a0a7981 */ /* 0x000ee8000c1e1b00 */
[----:B------:R-:W3:Y:S01]  /*03a0*/  LDG.E.64 R12, desc[UR4][R12.64] ;  /* 0x000000040c0c7981 */ /* 0x000ee2000c1e1b00 */
[----:B------:R-:W-:-:S03]  /*03b0*/  IADD3 R15, P1, PT, R15, -0x1, RZ ;  /* 0xffffffff0f0f7810 */ /* 0x000fc60007f3e0ff */
[----:B---3--:R0:W-:Y:S04]  /*03c0*/  ST.E.64 desc[UR4][R12.64], R10 ;  /* 0x0000000a0c007985 */ /* 0x0081e8000c101b04 */
[----:B--2---:R0:W-:Y:S04]  /*03d0*/  ST.E.64 desc[UR4][R12.64+0x8], R16 ;  /* 0x000008100c007985 */ /* 0x0041e8000c101b04 */
[----:B------:R0:W-:Y:S04]  /*03e0*/  ST.E.64 desc[UR4][R12.64+0x10], RZ ;  /* 0x000010ff0c007985 */ /* 0x0001e8000c101b04 */
[----:B------:R-:W2:Y:S01]  /*03f0*/  LDG.E.64 R20, desc[UR4][R4.64] ;  /* 0x0000000404147981 */ /* 0x000ea2000c1e1b00 */
[----:B------:R-:W-:-:S02]  /*0400*/  IADD3.X R18, PT, PT, R18, -0x1, RZ, P1, !PT ;  /* 0xffffffff12127810 */ /* 0x000fc40000ffe4ff */
[----:B------:R-:W-:-:S04]  /*0410*/  ISETP.NE.U32.AND P1, PT, R15, RZ, PT ;  /* 0x000000ff0f00720c */ /* 0x000fc80003f25070 */
[----:B------:R-:W-:Y:S02]  /*0420*/  ISETP.NE.AND.EX P1, PT, R18, RZ, PT, P1 ;  /* 0x000000ff1200720c */ /* 0x000fe40003f25310 */
[----:B------:R-:W-:Y:S02]  /*0430*/  IADD3 R6, P2, PT, R6, 0x8, RZ ;  /* 0x0000000806067810 */ /* 0x000fe40007f5e0ff */
[----:B------:R-:W-:Y:S02]  /*0440*/  IADD3 R8, P3, PT, R8, 0x8, RZ ;  /* 0x0000000808087810 */ /* 0x000fe40007f7e0ff */
[----:B------:R-:W-:Y:S01]  /*0450*/  IADD3 R14, P4, PT, R14, 0x8, RZ ;  /* 0x000000080e0e7810 */ /* 0x000fe20007f9e0ff */
[----:B------:R-:W-:Y:S02]  /*0460*/  IMAD.X R23, RZ, RZ, R23, P2 ;  /* 0x000000ffff177224 */ /* 0x000fe400010e0617 */
[----:B------:R-:W-:Y:S02]  /*0470*/  IMAD.X R9, RZ, RZ, R9, P3 ;  /* 0x000000ffff097224 */ /* 0x000fe400018e0609 */
[----:B------:R-:W-:Y:S01]  /*0480*/  IMAD.X R19, RZ, RZ, R19, P4 ;  /* 0x000000ffff137224 */ /* 0x000fe200020e0613 */
[----:B--2---:R0:W-:Y:S04]  /*0490*/  ST.E.64 desc[UR4][R12.64+0x10], R20 ;  /* 0x000010140c007985 */ /* 0x0041e8000c101b04 */
[----:B------:R0:W-:Y:S01]  /*04a0*/  STG.E.64 desc[UR4][R4.64], R12 ;  /* 0x0000000c04007986 */ /* 0x0001e2000c101b04 */
[----:B------:R-:W-:Y:S05]  /*04b0*/  @P1 BRA `(.L_x_16) ;  /* 0xfffffffc00a01947 */ /* 0x000fea000383ffff */
.L_x_15:
[----:B------:R-:W-:Y:S05]  /*04c0*/  BSYNC.RECONVERGENT B0 ;  /* 0x0000000000007941 */ /* 0x000fea0003800200 */
.L_x_14:
[----:B------:R-:W-:Y:S05]  /*04d0*/  @P0 EXIT ;  /* 0x000000000000094d */ /* 0x000fea0003800000 */
[----:B------:R-:W1:Y:S01]  /*04e0*/  LDCU.128 UR8, c[0x0][0x390] ;  /* 0x00007200ff0877ac */ /* 0x000e620008000c00 */
[C---:B0-----:R-:W-:Y:S01]  /*04f0*/  LEA R12, P0, R0.reuse, 0x10, 0x3 ;  /* 0x00000010000c7811 */ /* 0x041fe200078018ff */
[----:B------:R-:W0:Y:S03]  /*0500*/  LDCU.64 UR6, c[0x0][0x3a0] ;  /* 0x00007400ff0677ac */ /* 0x000e260008000a00 */
[----:B------:R-:W-:Y:S02]  /*0510*/  LEA.HI.X R13, R0, RZ, R7, 0x3, P0 ;  /* 0x000000ff000d7211 */ /* 0x000fe400000f1c07 */
[C---:B-1----:R-:W-:Y:S02]  /*0520*/  IADD3 R8, P1, PT, R12.reuse, UR8, RZ ;  /* 0x000000080c087c10 */ /* 0x042fe4000ff3e0ff */
[C---:B------:R-:W-:Y:S02]  /*0530*/  IADD3 R10, P2, PT, R12.reuse, UR10, RZ ;  /* 0x0000000a0c0a7c10 */ /* 0x040fe4000ff5e0ff */
[----:B0-----:R-:W-:-:S02]  /*0540*/  IADD3 R12, P3, PT, R12, UR6, RZ ;  /* 0x000000060c0c7c10 */ /* 0x001fc4000ff7e0ff */
[C---:B------:R-:W-:Y:S02]  /*0550*/  IADD3.X R9, PT, PT, R13.reuse, UR9, RZ, P1, !PT ;  /* 0x000000090d097c10 */ /* 0x040fe40008ffe4ff */
[C---:B------:R-:W-:Y:S02]  /*0560*/  IADD3.X R11, PT, PT, R13.reuse, UR11, RZ, P2, !PT ;  /* 0x0000000b0d0b7c10 */ /* 0x040fe400097fe4ff */
[----:B------:R-:W-:-:S07]  /*0570*/  IADD3.X R13, PT, PT, R13, UR7, RZ, P3, !PT ;  /* 0x000000070d0d7c10 */ /* 0x000fce0009ffe4ff */
.L_x_17:
[----:B--2---:R-:W2:Y:S04]  /*0580*/  LDG.E.64 R14, desc[UR4][R8.64+-0x10] ;  /* 0xfffff004080e7981 */ /* 0x004ea8000c1e1b00 */
        /* <DEDUP_REMOVED lines=33> */
[----:B------:R-:W-:-:S02]  /*07a0*/  IADD3 R0, P0, PT, R0, 0x4, RZ ;  /* 0x0000000400007810 */ /* 0x000fc40007f1e0ff */
[----:B------:R-:W-:Y:S02]  /*07b0*/  IADD3 R8, P1, PT, R8, 0x20, RZ ;  /* 0x0000002008087810 */ /* 0x000fe40007f3e0ff */
[----:B------:R-:W-:Y:S01]  /*07c0*/  IADD3 R10, P2, PT, R10, 0x20, RZ ;  /* 0x000000200a0a7810 */ /* 0x000fe20007f5e0ff */
[----:B------:R-:W-:Y:S01]  /*07d0*/  IMAD.X R7, RZ, RZ, R7, P0 ;  /* 0x000000ffff077224 */ /* 0x000fe200000e0607 */
[----:B------:R-:W-:Y:S01]  /*07e0*/  ISETP.GE.U32.AND P0, PT, R0, R2, PT ;  /* 0x000000020000720c */ /* 0x000fe20003f06070 */
[----:B------:R-:W-:Y:S01]  /*07f0*/  IMAD.X R9, RZ, RZ, R9, P1 ;  /* 0x000000ffff097224 */ /* 0x000fe200008e0609 */
[----:B------:R-:W-:Y:S01]  /*0800*/  IADD3 R12, P3, PT, R12, 0x20, RZ ;  /* 0x000000200c0c7810 */ /* 0x000fe20007f7e0ff */
[----:B------:R-:W-:Y:S01]  /*0810*/  IMAD.X R11, RZ, RZ, R11, P2 ;  /* 0x000000ffff0b7224 */ /* 0x000fe200010e060b */
[----:B------:R-:W-:-:S03]  /*0820*/  ISETP.GE.AND.EX P0, PT, R7, R3, PT, P0 ;  /* 0x000000030700720c */ /* 0x000fc60003f06300 */
[----:B------:R-:W-:Y:S01]  /*0830*/  IMAD.X R13, RZ, RZ, R13, P3 ;  /* 0x000000ffff0d7224 */ /* 0x000fe200018e060d */
[----:B---3--:R2:W-:Y:S04]  /*0840*/  ST.E.64 desc[UR4][R26.64+0x10], R16 ;  /* 0x000010101a007985 */ /* 0x0085e8000c101b04 */
[----:B------:R2:W-:Y:S05]  /*0850*/  STG.E.64 desc[UR4][R4.64], R26 ;  /* 0x0000001a04007986 */ /* 0x0005ea000c101b04 */
[----:B------:R-:W-:Y:S05]  /*0860*/  @!P0 BRA `(.L_x_17) ;  /* 0xfffffffc00448947 */ /* 0x000fea000383ffff */
[----:B------:R-:W-:Y:S05]  /*0870*/  EXIT ;  /* 0x000000000000794d */ /* 0x000fea0003800000 */
.L_x_18:
        /* <DEDUP_REMOVED lines=16> */
.L_x_29:


//--------------------- .text._Z18printAdjListKernelxPP4Node --------------------------
	.section	.text._Z18printAdjListKernelxPP4Node,"ax",@progbits
	.align	128
        .global         _Z18printAdjListKernelxPP4Node
        .type           _Z18printAdjListKernelxPP4Node,@function
        .size           _Z18printAdjListKernelxPP4Node,(.L_x_30 - _Z18printAdjListKernelxPP4Node)
        .other          _Z18printAdjListKernelxPP4Node,@"STO_CUDA_ENTRY STV_DEFAULT"
_Z18printAdjListKernelxPP4Node:
.text._Z18printAdjListKernelxPP4Node:
[----:B------:R-:W0:Y:S08]  /*0000*/  LDC R1, c[0x0][0x37c] ;  /* 0x0000df00ff017b82 */ /* 0x000e300000000800 */
[----:B------:R-:W1:Y:S01]  /*0010*/  LDC.64 R2, c[0x0][0x380] ;  /* 0x0000e000ff027b82 */ /* 0x000e620000000a00 */
[----:B------:R-:W2:Y:S01]  /*0020*/  LDCU UR4, c[0x0][0x2f8] ;  /* 0x00005f00ff0477ac */ /* 0x000ea20008000800 */
[----:B0-----:R-:W-:Y:S01]  /*0030*/  VIADD R1, R1, 0xfffffff0 ;  /* 0xfffffff001017836 */ /* 0x001fe20000000000 */
[----:B------:R-:W0:Y:S04]  /*0040*/  LDCU UR5, c[0x0][0x2fc] ;  /* 0x00005f80ff0577ac */ /* 0x000e280008000800 */
[----:B--2---:R-:W-:-:S02]  /*0050*/  IADD3 R18, P1, PT, R1, UR4, RZ ;  /* 0x0000000401127c10 */ /* 0x004fc4000ff3e0ff */
[----:B-1----:R-:W-:-:S04]  /*0060*/  ISETP.GE.U32.AND P0, PT, R2, 0x1, PT ;  /* 0x000000010200780c */ /* 0x002fc80003f06070 */
[----:B------:R-:W-:-:S13]  /*0070*/  ISETP.GE.AND.EX P0, PT, R3, RZ, PT, P0 ;  /* 0x000000ff0300720c */ /* 0x000fda0003f06300 */
[----:B0-----:R-:W-:Y:S05]  /*0080*/  @!P0 EXIT ;  /* 0x000000000000894d */ /* 0x001fea0003800000 */
[----:B------:R-:W-:Y:S01]  /*0090*/  IMAD.X R2, RZ, RZ, UR5, P1 ;  /* 0x00000005ff027e24 */ /* 0x000fe200088e06ff */
[----:B------:R-:W0:Y:S01]  /*00a0*/  LDCU.64 UR36, c[0x0][0x358] ;  /* 0x00006b00ff2477ac */ /* 0x000e220008000a00 */
[----:B------:R-:W-:Y:S02]  /*00b0*/  IMAD.MOV.U32 R22, RZ, RZ, RZ ;  /* 0x000000ffff167224 */ /* 0x000fe400078e00ff */
[----:B------:R-:W-:-:S07]  /*00c0*/  IMAD.MOV.U32 R19, RZ, RZ, RZ ;  /* 0x000000ffff137224 */ /* 0x000fce00078e00ff */
.L_x_25:
[----:B------:R-:W-:Y:S01]  /*00d0*/  IMAD.MOV.U32 R23, RZ, RZ, R19 ;  /* 0x000000ffff177224 */ /* 0x000fe200078e0013 */
[----:B------:R-:W-:Y:S01]  /*00e0*/  MOV R0, 0x18 ;  /* 0x0000001800007802 */ /* 0x000fe20000000f00 */
[----:B------:R-:W1:Y:S01]  /*00f0*/  LDCU.64 UR4, c[0x4][URZ] ;  /* 0x01000000ff0477ac */ /* 0x000e620008000a00 */
[----:B------:R-:W-:Y:S02]  /*0100*/  IMAD.MOV.U32 R6, RZ, RZ, R18 ;  /* 0x000000ffff067224 */ /* 0x000fe400078e0012 */
[----:B------:R2:W-:Y:S01]  /*0110*/  STL.64 [R1], R22 ;  /* 0x0000001601007387 */ /* 0x0005e20000100a00 */
[----:B------:R2:W3:Y:S01]  /*0120*/  LDC.64 R8, c[0x4][R0] ;  /* 0x0100000000087b82 */ /* 0x0004e20000000a00 */
[----:B------:R-:W-:Y:S02]  /*0130*/  IMAD.MOV.U32 R7, RZ, RZ, R2 ;  /* 0x000000ffff077224 */ /* 0x000fe400078e0002 */
[----:B-1----:R-:W-:Y:S02]  /*0140*/  IMAD.U32 R4, RZ, RZ, UR4 ;  /* 0x00000004ff047e24 */ /* 0x002fe4000f8e00ff */
[----:B--2---:R-:W-:-:S07]  /*0150*/  IMAD.U32 R5, RZ, RZ, UR5 ;  /* 0x00000005ff057e24 */ /* 0x004fce000f8e00ff */
[----:B------:R-:W-:-:S07]  /*0160*/  LEPC R20, `(.L_x_19) ;  /* 0x000000001014794e */ /* 0x000fce0000000000 */
[----:B0--3--:R-:W-:Y:S05]  /*0170*/  CALL.ABS.NOINC R8 ;  /* 0x0000000008007343 */ /* 0x009fea0003c00000 */
.L_x_19:
[----:B------:R-:W0:Y:S02]  /*0180*/  LDCU.64 UR4, c[0x0][0x388] ;  /* 0x00007100ff0477ac */ /* 0x000e240008000a00 */
[----:B0-----:R-:W-:-:S04]  /*0190*/  LEA R4, P0, R22, UR4, 0x3 ;  /* 0x0000000416047c11 */ /* 0x001fc8000f8018ff */
[----:B------:R-:W-:-:S05]  /*01a0*/  LEA.HI.X R5, R22, UR5, R19, 0x3, P0 ;  /* 0x0000000516057c11 */ /* 0x000fca00080f1c13 */
[----:B------:R-:W2:Y:S01]  /*01b0*/  LDG.E.64 R16, desc[UR36][R4.64] ;  /* 0x0000002404107981 */ /* 0x000ea2000c1e1b00 */
[----:B------:R-:W-:Y:S01]  /*01c0*/  BSSY.RECONVERGENT B6, `(.L_x_20) ;  /* 0x0000014000067945 */ /* 0x000fe20003800200 */
[----:B--2---:R-:W-:-:S04]  /*01d0*/  ISETP.NE.U32.AND P0, PT, R16, RZ, PT ;  /* 0x000000ff1000720c */ /* 0x004fc80003f05070 */
[----:B------:R-:W-:-:S13]  /*01e0*/  ISETP.NE.AND.EX P0, PT, R17, RZ, PT, P0 ;  /* 0x000000ff1100720c */ /* 0x000fda0003f05300 */
[----:B------:R-:W-:Y:S05]  /*01f0*/  @!P0 BRA `(.L_x_21) ;  /* 0x0000000000408947 */ /* 0x000fea0003800000 */
.L_x_23:
[----:B------:R-:W2:Y:S04]  /*0200*/  LD.E.64 R8, desc[UR36][R16.64] ;  /* 0x0000002410087980 */ /* 0x000ea8000c101b00 */
[----:B------:R-:W2:Y:S01]  /*0210*/  LD.E.64 R10, desc[UR36][R16.64+0x8] ;  /* 0x00000824100a7980 */ /* 0x000ea2000c101b00 */
[----:B------:R-:W-:Y:S01]  /*0220*/  MOV R12, 0x18 ;  /* 0x00000018000c7802 */ /* 0x000fe20000000f00 */
[----:B------:R-:W0:Y:S01]  /*0230*/  LDCU.64 UR4, c[0x4][0x8] ;  /* 0x01000100ff0477ac */ /* 0x000e220008000a00 */
[----:B------:R-:W-:Y:S02]  /*0240*/  IMAD.MOV.U32 R6, RZ, RZ, R18 ;  /* 0x000000ffff067224 */ /* 0x000fe400078e0012 */
[----:B------:R-:W-:Y:S02]  /*0250*/  IMAD.MOV.U32 R7, RZ, RZ, R2 ;  /* 0x000000ffff077224 */ /* 0x000fe400078e0002 */
[----:B------:R-:W1:Y:S01]  /*0260*/  LDC.64 R12, c[0x4][R12] ;  /* 0x010000000c0c7b82 */ /* 0x000e620000000a00 */
[----:B0-----:R-:W-:-:S02]  /*0270*/  IMAD.U32 R4, RZ, RZ, UR4 ;  /* 0x00000004ff047e24 */ /* 0x001fc4000f8e00ff */
[----:B------:R-:W-:Y:S01]  /*0280*/  IMAD.U32 R5, RZ, RZ, UR5 ;  /* 0x00000005ff057e24 */ /* 0x000fe2000f8e00ff */
[----:B-12---:R0:W-:Y:S06]  /*0290*/  STL.128 [R1], R8 ;  /* 0x0000000801007387 */ /* 0x0061ec0000100c00 */
[----:B------:R-:W-:-:S07]  /*02a0*/  LEPC R20, `(.L_x_22) ;  /* 0x000000001014794e */ /* 0x000fce0000000000 */
[----:B0-----:R-:W-:Y:S05]  /*02b0*/  CALL.ABS.NOINC R12 ;  /* 0x000000000c007343 */ /* 0x001fea0003c00000 */
.L_x_22:
[----:B------:R-:W2:Y:S02]  /*02c0*/  LD.E.64 R16, desc[UR36][R16.64+0x10] ;  /* 0x0000102410107980 */ /* 0x000ea4000c101b00 */
[----:B--2---:R-:W-:-:S04]  /*02d0*/  ISETP.NE.U32.AND P0, PT, R16, RZ, PT ;  /* 0x000000ff1000720c */ /* 0x004fc80003f05070 */
[----:B------:R-:W-:-:S13]  /*02e0*/  ISETP.NE.AND.EX P0, PT, R17, RZ, PT, P0 ;  /* 0x000000ff1100720c */ /* 0x000fda0003f05300 */
[----:B------:R-:W-:Y:S05]  /*02f0*/  @P0 BRA `(.L_x_23) ;  /* 0xfffffffc00c00947 */ /* 0x000fea000383ffff */
.L_x_21:
[----:B------:R-:W-:Y:S05]  /*0300*/  BSYNC.RECONVERGENT B6 ;  /* 0x0000000000067941 */ /* 0x000fea0003800200 */
.L_x_20:
[----:B------:R-:W-:Y:S01]  /*0310*/  MOV R0, 0x18 ;  /* 0x0000001800007802 */ /* 0x000fe20000000f00 */
[----:B------:R-:W0:Y:S01]  /*0320*/  LDCU.64 UR4, c[0x4][0x10] ;  /* 0x01000200ff0477ac */ /* 0x000e220008000a00 */
[----:B------:R-:W-:Y:S02]  /*0330*/  CS2R R6, SRZ ;  /* 0x0000000000067805 */ /* 0x000fe4000001ff00 */
[----:B------:R1:W2:Y:S01]  /*0340*/  LDC.64 R8, c[0x4][R0] ;  /* 0x0100000000087b82 */ /* 0x0002a20000000a00 */
[----:B0-----:R-:W-:Y:S02]  /*0350*/  IMAD.U32 R4, RZ, RZ, UR4 ;  /* 0x00000004ff047e24 */ /* 0x001fe4000f8e00ff */
[----:B-1----:R-:W-:-:S07]  /*0360*/  IMAD.U32 R5, RZ, RZ, UR5 ;  /* 0x00000005ff057e24 */ /* 0x002fce000f8e00ff */
[----:B------:R-:W-:-:S07]  /*0370*/  LEPC R20, `(.L_x_24) ;  /* 0x000000001014794e */ /* 0x000fce0000000000 */
[----:B--2---:R-:W-:Y:S05]  /*0380*/  CALL.ABS.NOINC R8 ;  /* 0x0000000008007343 */ /* 0x004fea0003c00000 */
.L_x_24:
[----:B------:R-:W0:Y:S01]  /*0390*/  LDCU.64 UR4, c[0x0][0x380] ;  /* 0x00007000ff0477ac */ /* 0x000e220008000a00 */
[----:B------:R-:W-:-:S05]  /*03a0*/  IADD3 R22, P0, PT, R22, 0x1, RZ ;  /* 0x0000000116167810 */ /* 0x000fca0007f1e0ff */
[----:B------:R-:W-:Y:S01]  /*03b0*/  IMAD.X R19, RZ, RZ, R19, P0 ;  /* 0x000000ffff137224 */ /* 0x000fe200000e0613 */
[----:B0-----:R-:W-:-:S04]  /*03c0*/  ISETP.NE.U32.AND P0, PT, R22, UR4, PT ;  /* 0x0000000416007c0c */ /* 0x001fc8000bf05070 */
[----:B------:R-:W-:-:S13]  /*03d0*/  ISETP.NE.AND.EX P0, PT, R19, UR5, PT, P0 ;  /* 0x0000000513007c0c */ /* 0x000fda000bf05300 */
[----:B------:R-:W-:Y:S05]  /*03e0*/  @P0 BRA `(.L_x_25) ;  /* 0xfffffffc00380947 */ /* 0x000fea000383ffff */
[----:B------:R-:W-:Y:S05]  /*03f0*/  EXIT ;  /* 0x000000000000794d */ /* 0x000fea0003800000 */
.L_x_26:
        /* <DEDUP_REMOVED lines=16> */
.L_x_30:


//--------------------- .nv.global.init           --------------------------
	.section	.nv.global.init,"aw",@progbits
.nv.global.init:
	.type		$str$2,@object
	.size		$str$2,($str - $str$2)
$str$2:
        /*0000*/ 	.byte	0x0a, 0x00
	.type		$str,@object
	.size		$str,($str$1 - $str)
$str:
        /*0002*/ 	.byte	0x25, 0x6c, 0x64, 0x3a, 0x20, 0x00
	.type		$str$1,@object
	.size		$str$1,(.L_1 - $str$1)
$str$1:
        /*0008*/ 	.byte	0x28, 0x25, 0x6c, 0x64, 0x2c, 0x20, 0x25, 0x6c, 0x64, 0x29, 0x2c, 0x20, 0x00
.L_1:


//--------------------- .nv.shared.reserved.0     --------------------------
	.section	.nv.shared.reserved.0,"aw",@nobits
	.weak		__nv_reservedSMEM_offset_0_alias
	.size		__nv_reservedSMEM_offset_0_alias, 0, 64
	.other		__nv_reservedSMEM_offset_0_alias,@"STO_CUDA_RESERVED_SHARED STV_DEFAULT"
__nv_reservedSMEM_offset_0_alias:
	.zero		0
	.zero		64


//--------------------- .nv.constant0._Z8allocatexPP4NodeS0_ --------------------------
	.section	.nv.constant0._Z8allocatexPP4NodeS0_,"a",@progbits
	.sectionflags	@""
	.align	4
.nv.constant0._Z8allocatexPP4NodeS0_:
	.zero		920


//--------------------- .nv.constant0._Z15generateAdjListxPxS_S_PP4NodeS2_x --------------------------
	.section	.nv.constant0._Z15generateAdjListxPxS_S_PP4NodeS2_x,"a",@progbits
	.sectionflags	@""
	.align	4
.nv.constant0._Z15generateAdjListxPxS_S_PP4NodeS2_x:
	.zero		952


//--------------------- .nv.constant0._Z23generateAdjListParallelxPxS_S_PP4NodeS2_ --------------------------
	.section	.nv.constant0._Z23generateAdjListParallelxPxS_S_PP4NodeS2_,"a",@progbits
	.sectionflags	@""
	.align	4
.nv.constant0._Z23generateAdjListParallelxPxS_S_PP4NodeS2_:
	.zero		944


//--------------------- .nv.constant0._Z18printAdjListKernelxPP4Node --------------------------
	.section	.nv.constant0._Z18printAdjListKernelxPP4Node,"a",@progbits
	.sectionflags	@""
	.align	4
.nv.constant0._Z18printAdjListKernelxPP4Node:
	.zero		912


//--------------------- SYMBOLS --------------------------

	.type		.nv.reservedSmem.offset0,@object
	.size		.nv.reservedSmem.offset0,0x4
	.type		vprintf,@function
